def matmul_kernel(
    a_ptr,
    b_ptr,
    c_ptr,
    M,
    N,
    K,
    stride_am,
    stride_ak,
    stride_bk,
    stride_bn,
    stride_cm,
    stride_cn,
    BLOCK_M: tl.constexpr,
    BLOCK_N: tl.constexpr,
    BLOCK_K: tl.constexpr,
    GROUP_M: tl.constexpr,
):
    pid = tl.program_id(axis=0)
    num_pid_m = tl.cdiv(M, BLOCK_M)
    num_pid_n = tl.cdiv(N, BLOCK_N)
    num_pid_in_group = GROUP_M * num_pid_n
    group_id = pid // num_pid_in_group
    first_pid_m = group_id * GROUP_M
    group_size_m = min(num_pid_m - first_pid_m, GROUP_M)
    pid_m = first_pid_m + ((pid % num_pid_in_group) % group_size_m)
    pid_n = (pid % num_pid_in_group) // group_size_m

    offs_am = (pid_m * BLOCK_M + tl.arange(0, BLOCK_M)) % M
    offs_bn = (pid_n * BLOCK_N + tl.arange(0, BLOCK_N)) % N
    offs_k = tl.arange(0, BLOCK_K)
    a_ptrs = a_ptr + offs_am[:, None] * stride_am + offs_k[None, :] * stride_ak
    b_ptrs = b_ptr + offs_k[:, None] * stride_bk + offs_bn[None, :] * stride_bn

    acc = tl.zeros((BLOCK_M, BLOCK_N), dtype=tl.float32)
    for kk in range(0, tl.cdiv(K, BLOCK_K)):
        a = tl.load(a_ptrs, mask=offs_k[None, :] < K - kk * BLOCK_K, other=0.0)
        b = tl.load(b_ptrs, mask=offs_k[:, None] < K - kk * BLOCK_K, other=0.0)
        acc = tl.dot(a, b, acc)
        a_ptrs += BLOCK_K * stride_ak
        b_ptrs += BLOCK_K * stride_bk

    c = acc.to(c_ptr.dtype.element_ty)
    offs_cm = pid_m * BLOCK_M + tl.arange(0, BLOCK_M)
    offs_cn = pid_n * BLOCK_N + tl.arange(0, BLOCK_N)
    c_ptrs = c_ptr + offs_cm[:, None] * stride_cm + offs_cn[None, :] * stride_cn
    mask = (offs_cm[:, None] < M) & (offs_cn[None, :] < N)
    tl.store(c_ptrs, c, mask=mask)

# config = {"BLOCK_K": 32, "BLOCK_M": 64, "BLOCK_N": 256, "GROUP_M": 8, "arch": "sm_100", "dtype": "fp32", "num_ctas": 1, "num_stages": 3, "num_warps": 8}
# arch = sm_100


// ===== COMPILED SASS (sm_100a) =====

	.target	sm_100a

	.elftype	@"ET_EXEC"


//--------------------- .note.nv.tkinfo           --------------------------
	.section	.note.nv.tkinfo,"",@"SHT_NOTE"
	.sectionflags	@"SHF_NOTE_NV_TKINFO"
	.tkinfo
        /*0018*/ 	.word	0x00000081
        /*0030*/ 	.string	""
        /*0030*/ 	.string	"ptxas-blackwell"
        /*0030*/ 	.string	"Cuda compilation tools, release 12.9, V12.9.86"
        /*0030*/ 	.string	"Build cuda_12.9.r12.9/compiler.36037853_0"
        /*0030*/ 	.string	"-v  -suppress-debug-info  -lineinfo  -arch sm_100a "



//--------------------- .note.nv.cuver            --------------------------
	.section	.note.nv.cuver,"",@"SHT_NOTE"
	.sectionflags	@"SHF_NOTE_NV_CUVER"
        /*0018*/ 	.short	0x0001
        /*001a*/ 	.short	0x0064
        /*001c*/ 	.short	0x0001
        /*001e*/ 	.short	0x0000
        /*0020*/ 	.short	0x0001
        /*0022*/ 	.short	0x0000


//--------------------- .nv.info                  --------------------------
	.section	.nv.info,"",@"SHT_CUDA_INFO"
	.align	4


	//----- nvinfo : EIATTR_REGCOUNT
	.align		4
        /*0000*/ 	.byte	0x04, 0x2f
        /*0002*/ 	.short	(.L_4 - .L_3)
	.align		4
.L_3:
        /*0004*/ 	.word	index@(matmul_kernel)
        /*0008*/ 	.word	0x000000d4


	//----- nvinfo : EIATTR_FRAME_SIZE
	.align		4
.L_4:
        /*000c*/ 	.byte	0x04, 0x11
        /*000e*/ 	.short	(.L_6 - .L_5)
	.align		4
.L_5:
        /*0010*/ 	.word	index@($__internal_2_$__cuda_sm10x_tcgen05_guardrail_trap_unallocated_columns_being_dealloced)
        /*0014*/ 	.word	0x00000000


	//----- nvinfo : EIATTR_FRAME_SIZE
	.align		4
.L_6:
        /*0018*/ 	.byte	0x04, 0x11
        /*001a*/ 	.short	(.L_8 - .L_7)
	.align		4
.L_7:
        /*001c*/ 	.word	index@($__internal_1_$__cuda_sm10x_tcgen05_guardrail_trap_phase_invalid_during_alloc)
        /*0020*/ 	.word	0x00000000


	//----- nvinfo : EIATTR_FRAME_SIZE
	.align		4
.L_8:
        /*0024*/ 	.byte	0x04, 0x11
        /*0026*/ 	.short	(.L_10 - .L_9)
	.align		4
.L_9:
        /*0028*/ 	.word	index@($__internal_0_$__cuda_sm10x_tcgen05_guardrail_trap_col_being_dealloced_not_returned_by_alloc)
        /*002c*/ 	.word	0x00000000


	//----- nvinfo : EIATTR_FRAME_SIZE
	.align		4
.L_10:
        /*0030*/ 	.byte	0x04, 0x11
        /*0032*/ 	.short	(.L_12 - .L_11)
	.align		4
.L_11:
        /*0034*/ 	.word	index@(matmul_kernel)
        /*0038*/ 	.word	0x00000000


	//----- nvinfo : EIATTR_MIN_STACK_SIZE
	.align		4
.L_12:
        /*003c*/ 	.byte	0x04, 0x12
        /*003e*/ 	.short	(.L_14 - .L_13)
	.align		4
.L_13:
        /*0040*/ 	.word	index@(matmul_kernel)
        /*0044*/ 	.word	0x00000000
.L_14:


//--------------------- .nv.info.matmul_kernel    --------------------------
	.section	.nv.info.matmul_kernel,"",@"SHT_CUDA_INFO"
	.sectionflags	@""
	.align	4


	//----- nvinfo : EIATTR_CUDA_API_VERSION
	.align		4
        /*0000*/ 	.byte	0x04, 0x37
        /*0002*/ 	.short	(.L_16 - .L_15)
.L_15:
        /*0004*/ 	.word	0x00000081


	//----- nvinfo : EIATTR_KPARAM_INFO
	.align		4
.L_16:
        /*0008*/ 	.byte	0x04, 0x17
        /*000a*/ 	.short	(.L_18 - .L_17)
.L_17:
        /*000c*/ 	.word	0x00000000
        /*0010*/ 	.short	0x000d
        /*0012*/ 	.short	0x0048
        /*0014*/ 	.byte	0x00, 0xf4, 0x21, 0x00


	//----- nvinfo : EIATTR_KPARAM_INFO
	.align		4
.L_18:
        /*0018*/ 	.byte	0x04, 0x17
        /*001a*/ 	.short	(.L_20 - .L_19)
.L_19:
        /*001c*/ 	.word	0x00000000
        /*0020*/ 	.short	0x000c
        /*0022*/ 	.short	0x0040
        /*0024*/ 	.byte	0x00, 0xf4, 0x21, 0x00


	//----- nvinfo : EIATTR_KPARAM_INFO
	.align		4
.L_20:
        /*0028*/ 	.byte	0x04, 0x17
        /*002a*/ 	.short	(.L_22 - .L_21)
.L_21:
        /*002c*/ 	.word	0x00000000
        /*0030*/ 	.short	0x000b
        /*0032*/ 	.short	0x0038
        /*0034*/ 	.byte	0x00, 0xf0, 0x11, 0x00


	//----- nvinfo : EIATTR_KPARAM_INFO
	.align		4
.L_22:
        /*0038*/ 	.byte	0x04, 0x17
        /*003a*/ 	.short	(.L_24 - .L_23)
.L_23:
        /*003c*/ 	.word	0x00000000
        /*0040*/ 	.short	0x000a
        /*0042*/ 	.short	0x0034
        /*0044*/ 	.byte	0x00, 0xf0, 0x11, 0x00


	//----- nvinfo : EIATTR_KPARAM_INFO
	.align		4
.L_24:
        /*0048*/ 	.byte	0x04, 0x17
        /*004a*/ 	.short	(.L_26 - .L_25)
.L_25:
        /*004c*/ 	.word	0x00000000
        /*0050*/ 	.short	0x0009
        /*0052*/ 	.short	0x0030
        /*0054*/ 	.byte	0x00, 0xf0, 0x11, 0x00


	//----- nvinfo : EIATTR_KPARAM_INFO
	.align		4
.L_26:
        /*0058*/ 	.byte	0x04, 0x17
        /*005a*/ 	.short	(.L_28 - .L_27)
.L_27:
        /*005c*/ 	.word	0x00000000
        /*0060*/ 	.short	0x0008
        /*0062*/ 	.short	0x002c
        /*0064*/ 	.byte	0x00, 0xf0, 0x11, 0x00


	//----- nvinfo : EIATTR_KPARAM_INFO
	.align		4
.L_28:
        /*0068*/ 	.byte	0x04, 0x17
        /*006a*/ 	.short	(.L_30 - .L_29)
.L_29:
        /*006c*/ 	.word	0x00000000
        /*0070*/ 	.short	0x0007
        /*0072*/ 	.short	0x0028
        /*0074*/ 	.byte	0x00, 0xf0, 0x11, 0x00


	//----- nvinfo : EIATTR_KPARAM_INFO
	.align		4
.L_30:
        /*0078*/ 	.byte	0x04, 0x17
        /*007a*/ 	.short	(.L_32 - .L_31)
.L_31:
        /*007c*/ 	.word	0x00000000
        /*0080*/ 	.short	0x0006
        /*0082*/ 	.short	0x0024
        /*0084*/ 	.byte	0x00, 0xf0, 0x11, 0x00


	//----- nvinfo : EIATTR_KPARAM_INFO
	.align		4
.L_32:
        /*0088*/ 	.byte	0x04, 0x17
        /*008a*/ 	.short	(.L_34 - .L_33)
.L_33:
        /*008c*/ 	.word	0x00000000
        /*0090*/ 	.short	0x0005
        /*0092*/ 	.short	0x0020
        /*0094*/ 	.byte	0x00, 0xf0, 0x11, 0x00


	//----- nvinfo : EIATTR_KPARAM_INFO
	.align		4
.L_34:
        /*0098*/ 	.byte	0x04, 0x17
        /*009a*/ 	.short	(.L_36 - .L_35)
.L_35:
        /*009c*/ 	.word	0x00000000
        /*00a0*/ 	.short	0x0004
        /*00a2*/ 	.short	0x001c
        /*00a4*/ 	.byte	0x00, 0xf0, 0x11, 0x00


	//----- nvinfo : EIATTR_KPARAM_INFO
	.align		4
.L_36:
        /*00a8*/ 	.byte	0x04, 0x17
        /*00aa*/ 	.short	(.L_38 - .L_37)
.L_37:
        /*00ac*/ 	.word	0x00000000
        /*00b0*/ 	.short	0x0003
        /*00b2*/ 	.short	0x0018
        /*00b4*/ 	.byte	0x00, 0xf0, 0x11, 0x00


	//----- nvinfo : EIATTR_KPARAM_INFO
	.align		4
.L_38:
        /*00b8*/ 	.byte	0x04, 0x17
        /*00ba*/ 	.short	(.L_40 - .L_39)
.L_39:
        /*00bc*/ 	.word	0x00000000
        /*00c0*/ 	.short	0x0002
        /*00c2*/ 	.short	0x0010
        /*00c4*/ 	.byte	0x00, 0xf4, 0x21, 0x00


	//----- nvinfo : EIATTR_KPARAM_INFO
	.align		4
.L_40:
        /*00c8*/ 	.byte	0x04, 0x17
        /*00ca*/ 	.short	(.L_42 - .L_41)
.L_41:
        /*00cc*/ 	.word	0x00000000
        /*00d0*/ 	.short	0x0001
        /*00d2*/ 	.short	0x0008
        /*00d4*/ 	.byte	0x00, 0xf4, 0x21, 0x00


	//----- nvinfo : EIATTR_KPARAM_INFO
	.align		4
.L_42:
        /*00d8*/ 	.byte	0x04, 0x17
        /*00da*/ 	.short	(.L_44 - .L_43)
.L_43:
        /*00dc*/ 	.word	0x00000000
        /*00e0*/ 	.short	0x0000
        /*00e2*/ 	.short	0x0000
        /*00e4*/ 	.byte	0x00, 0xf4, 0x21, 0x00


	//----- nvinfo : EIATTR_AT_ENTRY_FRAGMENTS
	.align		4
.L_44:
        /*00e8*/ 	.byte	0x04, 0x4f
        /*00ea*/ 	.short	(.L_46 - .L_45)


	//   ....[0]....
.L_45:
        /*00ec*/ 	.word	0x00000004


	//----- nvinfo : EIATTR_RESERVED_SMEM_USED
	.align		4
.L_46:
        /*00f0*/ 	.byte	0x01, 0x41
	.zero		2


	//----- nvinfo : EIATTR_SPARSE_MMA_MASK
	.align		4
        /*00f4*/ 	.byte	0x03, 0x50
        /*00f6*/ 	.short	0x0000


	//----- nvinfo : EIATTR_TCGEN05_1CTA_USED
	.align		4
        /*00f8*/ 	.byte	0x01, 0x51
	.zero		2


	//----- nvinfo : EIATTR_MAXREG_COUNT
	.align		4
        /*00fc*/ 	.byte	0x03, 0x1b
        /*00fe*/ 	.short	0x00ff


	//----- nvinfo : EIATTR_NUM_BARRIERS
	.align		4
        /*0100*/ 	.byte	0x02, 0x4c
        /*0102*/ 	.byte	0x01
	.zero		1


	//----- nvinfo : EIATTR_INT_WARP_WIDE_INSTR_OFFSETS
	.align		4
        /*0104*/ 	.byte	0x04, 0x31
        /*0106*/ 	.short	(.L_48 - .L_47)


	//   ....[0]....
.L_47:
        /*0108*/ 	.word	0x00002d80


	//   ....[1]....
        /*010c*/ 	.word	0x00002dd0


	//   ....[2]....
        /*0110*/ 	.word	0x00002e50


	//   ....[3]....
        /*0114*/ 	.word	0x000085e0


	//   ....[4]....
        /*0118*/ 	.word	0x00008630


	//----- nvinfo : EIATTR_COOP_GROUP_MASK_REGIDS
	.align		4
.L_48:
        /*011c*/ 	.byte	0x04, 0x29
        /*011e*/ 	.short	(.L_50 - .L_49)


	//   ....[0]....
.L_49:
        /*0120*/ 	.word	0xffffffff


	//   ....[1]....
        /*0124*/ 	.word	0xffffffff


	//   ....[2]....
        /*0128*/ 	.word	0xffffffff


	//   ....[3]....
        /*012c*/ 	.word	0xffffffff


	//----- nvinfo : EIATTR_COOP_GROUP_INSTR_OFFSETS
	.align		4
.L_50:
        /*0130*/ 	.byte	0x04, 0x28
        /*0132*/ 	.short	(.L_52 - .L_51)


	//   ....[0]....
.L_51:
        /*0134*/ 	.word	0x00000060


	//   ....[1]....
        /*0138*/ 	.word	0x00000320


	//   ....[2]....
        /*013c*/ 	.word	0x00008470


	//   ....[3]....
        /*0140*/ 	.word	0x000086e0


	//----- nvinfo : EIATTR_VRC_CTA_INIT_COUNT
	.align		4
.L_52:
        /*0144*/ 	.byte	0x02, 0x4a
        /*0146*/ 	.byte	0x80
	.zero		1


	//----- nvinfo : EIATTR_MBARRIER_INSTR_OFFSETS
	.align		4
        /*0148*/ 	.byte	0x04, 0x39
        /*014a*/ 	.short	(.L_54 - .L_53)


	//   ....[0]....
.L_53:
        /*014c*/ 	.word	0x00002fc0
        /*0150*/ 	.word	0x000000ff
        /*0154*/ 	.word	0x00000000
        /*0158*/ 	.short	0x0100
        /*015a*/ 	.byte	0x0c
	.zero		1


	//   ....[1]....
        /*015c*/ 	.word	0x00003010
        /*0160*/ 	.word	0x000000ff
        /*0164*/ 	.word	0x0001e008
        /*0168*/ 	.short	0x0100
        /*016a*/ 	.byte	0x0a
	.zero		1


	//   ....[2]....
        /*016c*/ 	.word	0x000057e0
        /*0170*/ 	.word	0x000000ff
        /*0174*/ 	.word	0x00000000
        /*0178*/ 	.short	0x010a
        /*017a*/ 	.byte	0x0d
	.zero		1


	//   ....[3]....
        /*017c*/ 	.word	0x00006440
        /*0180*/ 	.word	0x000000ff
        /*0184*/ 	.word	0x00000000
        /*0188*/ 	.short	0x010a
        /*018a*/ 	.byte	0x0c
	.zero		1


	//   ....[4]....
        /*018c*/ 	.word	0x000065b0
        /*0190*/ 	.word	0x000000ff
        /*0194*/ 	.word	0x0001e000
        /*0198*/ 	.short	0x0108
        /*019a*/ 	.byte	0x0a
	.zero		1


	//   ....[5]....
        /*019c*/ 	.word	0x00006620
        /*01a0*/ 	.word	0x000000ff
        /*01a4*/ 	.word	0x0001e008
        /*01a8*/ 	.short	0x0108
        /*01aa*/ 	.byte	0x0a
	.zero		1


	//   ....[6]....
        /*01ac*/ 	.word	0x00008700
        /*01b0*/ 	.word	0x000000ff
        /*01b4*/ 	.word	0x00000000
        /*01b8*/ 	.short	0x010a
        /*01ba*/ 	.byte	0x0d
	.zero		1


	//   ....[7]....
        /*01bc*/ 	.word	0x00008730
        /*01c0*/ 	.word	0x000000ff
        /*01c4*/ 	.word	0x00000000
        /*01c8*/ 	.short	0x010a
        /*01ca*/ 	.byte	0x0c
	.zero		1


	//----- nvinfo : EIATTR_NUM_MBARRIERS
	.align		4
.L_54:
        /*01cc*/ 	.byte	0x03, 0x38
        /*01ce*/ 	.short	0x0002


	//----- nvinfo : EIATTR_EXIT_INSTR_OFFSETS
	.align		4
        /*01d0*/ 	.byte	0x04, 0x1c
        /*01d2*/ 	.short	(.L_56 - .L_55)


	//   ....[0]....
.L_55:
        /*01d4*/ 	.word	0x000086f0


	//----- nvinfo : EIATTR_REQNTID
	.align		4
.L_56:
        /*01d8*/ 	.byte	0x04, 0x10
        /*01da*/ 	.short	(.L_58 - .L_57)
.L_57:
        /*01dc*/ 	.word	0x00000100
        /*01e0*/ 	.word	0x00000001
        /*01e4*/ 	.word	0x00000001


	//----- nvinfo : EIATTR_CRS_STACK_SIZE
	.align		4
.L_58:
        /*01e8*/ 	.byte	0x04, 0x1e
        /*01ea*/ 	.short	(.L_60 - .L_59)
.L_59:
        /*01ec*/ 	.word	0x00000000


	//----- nvinfo : EIATTR_CBANK_PARAM_SIZE
	.align		4
.L_60:
        /*01f0*/ 	.byte	0x03, 0x19
        /*01f2*/ 	.short	0x0050


	//----- nvinfo : EIATTR_PARAM_CBANK
	.align		4
        /*01f4*/ 	.byte	0x04, 0x0a
        /*01f6*/ 	.short	(.L_62 - .L_61)
	.align		4
.L_61:
        /*01f8*/ 	.word	index@(.nv.constant0.matmul_kernel)
        /*01fc*/ 	.short	0x0380
        /*01fe*/ 	.short	0x0050


	//----- nvinfo : EIATTR_SW_WAR
	.align		4
.L_62:
        /*0200*/ 	.byte	0x04, 0x36
        /*0202*/ 	.short	(.L_64 - .L_63)
.L_63:
        /*0204*/ 	.word	0x00000008
.L_64:


//--------------------- .nv.compat                --------------------------
	.section	.nv.compat,"",@"SHT_CUDA_COMPAT_INFO"
	.align	4
        /*0000*/ 	.byte	0x02, 0x02, 0x02, 0x00, 0x02, 0x05, 0x05, 0x00, 0x02, 0x03, 0x00, 0x00, 0x02, 0x06, 0x01, 0x00


//--------------------- .nv.callgraph             --------------------------
	.section	.nv.callgraph,"",@"SHT_CUDA_CALLGRAPH"
	.align	4
	.sectionentsize	8
	.align		4
        /*0000*/ 	.word	0x00000000
	.align		4
        /*0004*/ 	.word	0xffffffff
	.align		4
        /*0008*/ 	.word	0x00000000
	.align		4
        /*000c*/ 	.word	0xfffffffe
	.align		4
        /*0010*/ 	.word	0x00000000
	.align		4
        /*0014*/ 	.word	0xfffffffd
	.align		4
        /*0018*/ 	.word	0x00000000
	.align		4
        /*001c*/ 	.word	0xfffffffc


//--------------------- .text.matmul_kernel       --------------------------
	.section	.text.matmul_kernel,"ax",@progbits
	.align	128
        .global         matmul_kernel
        .type           matmul_kernel,@function
        .size           matmul_kernel,(.L_x_20 - matmul_kernel)
        .other          matmul_kernel,@"STO_CUDA_ENTRY STV_DEFAULT"
matmul_kernel:
.text.matmul_kernel:
[----:B------:R-:W1:Y:S01]  /*0000*/  LDC R1, c[0x0][0x37c] ;  /* 0x0000df00ff017b82 */ /* 0x000e620000000800 */
[----:B------:R-:W2:Y:S02]  /*0010*/  S2R R108, SR_TID.X ;  /* 0x00000000006c7919 */ /* 0x000ea40000002100 */
[----:B--2---:R-:W-:-:S04]  /*0020*/  ISETP.GE.U32.AND P0, PT, R108, 0x20, PT ;  /* 0x000000206c00780c */ /* 0x004fc80003f06070 */
[----:B------:R-:W-:-:S09]  /*0030*/  P2R R0, PR, RZ, 0x1 ;  /* 0x00000001ff007803 */ /* 0x000fd20000000000 */
[----:B------:R-:W-:Y:S05]  /*0040*/  @P0 BRA `(.L_x_0) ;  /* 0x0000000000b80947 */ /* 0x000fea0003800000 */
[----:B------:R-:W2:Y:S01]  /*0050*/  S2UR UR6, SR_CgaCtaId ;  /* 0x00000000000679c3 */ /* 0x000ea20000008800 */
[----:B------:R-:W-:Y:S01]  /*0060*/  NOP ;  /* 0x0000000000007918 */ /* 0x000fe20000000000 */
[----:B------:R-:W-:Y:S02]  /*0070*/  UMOV UR4, 0x40 ;  /* 0x0000004000047882 */ /* 0x000fe40000000000 */
[----:B--2---:R-:W-:-:S09]  /*0080*/  ULEA UR4, UR6, UR4, 0x18 ;  /* 0x0000000406047291 */ /* 0x004fd2000f8ec0ff */
[----:B------:R-:W2:Y:S01]  /*0090*/  LDS.U8 R0, [UR4] ;  /* 0x00000004ff007984 */ /* 0x000ea20008000000 */
[----:B------:R-:W-:Y:S02]  /*00a0*/  UMOV UR4, 0x400 ;  /* 0x0000040000047882 */ /* 0x000fe40000000000 */
[----:B------:R-:W-:Y:S01]  /*00b0*/  ULEA UR4, UR6, UR4, 0x18 ;  /* 0x0000000406047291 */ /* 0x000fe2000f8ec0ff */
[----:B--2---:R-:W-:-:S13]  /*00c0*/  ISETP.NE.AND P0, PT, R0, RZ, PT ;  /* 0x000000ff0000720c */ /* 0x004fda0003f05270 */
[----:B------:R-:W-:Y:S05]  /*00d0*/  @P0 BRA `(.L_x_1) ;  /* 0x00000000007c0947 */ /* 0x000fea0003800000 */
[----:B------:R-:W-:-:S13]  /*00e0*/  ELECT P0, URZ, PT ;  /* 0x0000000000ff782f */ /* 0x000fda0003800000 */
[----:B------:R-:W-:Y:S05]  /*00f0*/  @!P0 BRA `(.L_x_2) ;  /* 0x0000000000848947 */ /* 0x000fea0003800000 */
[----:B------:R-:W-:Y:S01]  /*0100*/  UMOV UR5, 0x8 ;  /* 0x0000000800057882 */ /* 0x000fe20000000000 */
[----:B------:R-:W-:Y:S02]  /*0110*/  IMAD.MOV.U32 R4, RZ, RZ, 0x1 ;  /* 0x00000001ff047424 */ /* 0x000fe400078e00ff */
[----:B------:R-:W-:Y:S02]  /*0120*/  IMAD.MOV.U32 R5, RZ, RZ, 0xff ;  /* 0x000000ffff057424 */ /* 0x000fe400078e00ff */
[----:B------:R-:W-:Y:S04]  /*0130*/  DEPBAR.LE SB2, 0x36 ;  /* 0x0000ad800000791a */ /* 0x000fe80000000000 */
[----:B------:R-:W2:Y:S02]  /*0140*/  UTCATOMSWS.FIND_AND_SET.ALIGN UP0, UR5, UR5 ;  /* 0x00000005000575e3 */ /* 0x000ea40008000800 */
[----:B--2---:R-:W-:-:S04]  /*0150*/  PLOP3.LUT P0, PT, PT, PT, UP0, 0x80, 0x8 ;  /* 0x000000000008781c */ /* 0x004fc80003f0f008 */
[----:B------:R-:W-:-:S04]  /*0160*/  SEL R0, RZ, 0xffffffff, !P0 ;  /* 0xffffffffff007807 */ /* 0x000fc80004000000 */
[----:B------:R-:W-:Y:S01]  /*0170*/  ISETP.NE.AND P0, PT, R0, RZ, PT ;  /* 0x000000ff0000720c */ /* 0x000fe20003f05270 */
[----:B------:R-:W-:-:S12]  /*0180*/  IMAD.U32 R0, RZ, RZ, UR5 ;  /* 0x00000005ff007e24 */ /* 0x000fd8000f8e00ff */
[----:B------:R-:W-:Y:S05]  /*0190*/  @P0 BRA `(.L_x_3) ;  /* 0x0000000000240947 */ /* 0x000fea0003800000 */
.L_x_4:
[----:B------:R-:W-:Y:S05]  /*01a0*/  NANOSLEEP 0x64 ;  /* 0x000000640000795d */ /* 0x000fea0003800000 */
[----:B------:R-:W-:-:S05]  /*01b0*/  UMOV UR5, 0x8 ;  /* 0x0000000800057882 */ /* 0x000fca0000000000 */
[----:B------:R-:W-:Y:S04]  /*01c0*/  DEPBAR.LE SB2, 0x36 ;  /* 0x0000ad800000791a */ /* 0x000fe80000000000 */
[----:B------:R-:W2:Y:S02]  /*01d0*/  UTCATOMSWS.FIND_AND_SET.ALIGN UP0, UR5, UR5 ;  /* 0x00000005000575e3 */ /* 0x000ea40008000800 */
[----:B--2---:R-:W-:-:S04]  /*01e0*/  PLOP3.LUT P0, PT, PT, PT, UP0, 0x80, 0x8 ;  /* 0x000000000008781c */ /* 0x004fc80003f0f008 */
[----:B------:R-:W-:-:S04]  /*01f0*/  SEL R0, RZ, 0xffffffff, !P0 ;  /* 0xffffffffff007807 */ /* 0x000fc80004000000 */
[----:B------:R-:W-:Y:S01]  /*0200*/  ISETP.NE.AND P0, PT, R0, RZ, PT ;  /* 0x000000ff0000720c */ /* 0x000fe20003f05270 */
[----:B------:R-:W-:-:S12]  /*0210*/  IMAD.U32 R0, RZ, RZ, UR5 ;  /* 0x00000005ff007e24 */ /* 0x000fd8000f8e00ff */
[----:B------:R-:W-:Y:S05]  /*0220*/  @!P0 BRA `(.L_x_4) ;  /* 0xfffffffc00dc8947 */ /* 0x000fea000383ffff */
.L_x_3:
[C---:B------:R-:W-:Y:S01]  /*0230*/  VIADD R3, R0.reuse, 0x10 ;  /* 0x0000001000037836 */ /* 0x040fe20000000000 */
[----:B------:R-:W-:Y:S01]  /*0240*/  UMOV UR5, 0x50 ;  /* 0x0000005000057882 */ /* 0x000fe20000000000 */
[----:B------:R-:W-:Y:S01]  /*0250*/  SHF.L.U32 R2, R5, R0, RZ ;  /* 0x0000000005027219 */ /* 0x000fe200000006ff */
[----:B------:R-:W-:Y:S01]  /*0260*/  ULEA UR5, UR6, UR5, 0x18 ;  /* 0x0000000506057291 */ /* 0x000fe2000f8ec0ff */
[----:B------:R-:W-:Y:S01]  /*0270*/  IMAD.SHL.U32 R0, R0, 0x20, RZ ;  /* 0x0000002000007824 */ /* 0x000fe200078e00ff */
[----:B------:R-:W-:-:S04]  /*0280*/  SHF.L.U32 R3, R4, R3, RZ ;  /* 0x0000000304037219 */ /* 0x000fc800000006ff */
[----:B------:R-:W-:-:S05]  /*0290*/  LOP3.LUT R2, R3, R2, RZ, 0xfc, !PT ;  /* 0x0000000203027212 */ /* 0x000fca00078efcff */
[----:B------:R2:W-:Y:S04]  /*02a0*/  ATOMS.OR RZ, [UR5], R2 ;  /* 0x00000002ffff798c */ /* 0x0005e8000b000005 */
[----:B------:R2:W-:Y:S01]  /*02b0*/  STS [UR4], R0 ;  /* 0x00000000ff007988 */ /* 0x0005e20008000804 */
[----:B------:R-:W-:Y:S05]  /*02c0*/  BRA `(.L_x_2) ;  /* 0x0000000000107947 */ /* 0x000fea0003800000 */
.L_x_1:
[----:B------:R-:W-:Y:S01]  /*02d0*/  IMAD.MOV.U32 R0, RZ, RZ, -0x1 ;  /* 0xffffffffff007424 */ /* 0x000fe200078e00ff */
[----:B------:R-:W-:-:S04]  /*02e0*/  MOV R2, 0x310 ;  /* 0x0000031000027802 */ /* 0x000fc80000000f00 */
[----:B------:R2:W-:Y:S03]  /*02f0*/  STS [UR4], R0 ;  /* 0x00000000ff007988 */ /* 0x0005e60008000804 */
[----:B-12---:R-:W-:Y:S05]  /*0300*/  CALL.REL.NOINC `($__internal_1_$__cuda_sm10x_tcgen05_guardrail_trap_phase_invalid_during_alloc) ;  /* 0x0000008400207944 */ /* 0x006fea0003c00000 */
.L_x_2:
[----:B------:R-:W-:Y:S05]  /*0310*/  WARPSYNC.ALL ;  /* 0x0000000000007948 */ /* 0x000fea0003800000 */
[----:B------:R-:W-:Y:S01]  /*0320*/  NOP ;  /* 0x0000000000007918 */ /* 0x000fe20000000000 */
.L_x_0:
[----:B------:R-:W3:Y:S01]  /*0330*/  LDC.64 R54, c[0x0][0x398] ;  /* 0x0000e600ff367b82 */ /* 0x000ee20000000a00 */
[----:B------:R-:W4:Y:S01]  /*0340*/  S2R R5, SR_CTAID.X ;  /* 0x0000000000057919 */ /* 0x000f220000002500 */
[----:B------:R-:W-:Y:S01]  /*0350*/  UMOV UR10, 0x400 ;  /* 0x00000400000a7882 */ /* 0x000fe20000000000 */
[----:B------:R-:W5:Y:S01]  /*0360*/  LDCU UR4, c[0x0][0x3a4] ;  /* 0x00007480ff0477ac */ /* 0x000f620008000800 */
[----:B------:R-:W-:Y:S01]  /*0370*/  SHF.R.U32.HI R71, RZ, 0x6, R108 ;  /* 0x00000006ff477819 */ /* 0x000fe2000001166c */
[C---:B------:R-:W-:Y:S01]  /*0380*/  IMAD.SHL.U32 R69, R108.reuse, 0x10, RZ ;  /* 0x000000106c457824 */ /* 0x040fe200078e00ff */
[C---:B------:R-:W-:Y:S01]  /*0390*/  LOP3.LUT R87, R108.reuse, 0x1f, RZ, 0xc0, !PT ;  /* 0x0000001f6c577812 */ /* 0x040fe200078ec0ff */
[----:B------:R-:W2:Y:S01]  /*03a0*/  LDCU.128 UR12, c[0x0][0x380] ;  /* 0x00007000ff0c77ac */ /* 0x000ea20008000c00 */
[----:B------:R-:W1:Y:S01]  /*03b0*/  S2UR UR6, SR_CgaCtaId ;  /* 0x00000000000679c3 */ /* 0x000e620000008800 */
[----:B------:R-:W-:Y:S01]  /*03c0*/  SGXT.U32 R71, R71, 0x2 ;  /* 0x000000024747781a */ /* 0x000fe20000000000 */
[----:B------:R-:W1:Y:S01]  /*03d0*/  LDCU UR7, c[0x0][0x3b0] ;  /* 0x00007600ff0777ac */ /* 0x000e620008000800 */
[----:B------:R-:W-:-:S02]  /*03e0*/  ISETP.GE.U32.AND P6, PT, R108, 0x20, PT ;  /* 0x000000206c00780c */ /* 0x000fc40003fc6070 */
[C---:B------:R-:W-:Y:S01]  /*03f0*/  LOP3.LUT R95, R71.reuse, 0x8, RZ, 0xfc, !PT ;  /* 0x00000008475f7812 */ /* 0x040fe200078efcff */
[----:B------:R-:W1:Y:S02]  /*0400*/  LDCU.64 UR20, c[0x0][0x358] ;  /* 0x00006b00ff1477ac */ /* 0x000e640008000a00 */
[----:B------:R-:W2:Y:S01]  /*0410*/  LDC R86, c[0x0][0x3a0] ;  /* 0x0000e800ff567b82 */ /* 0x000ea20000000800 */
[C---:B------:R-:W-:Y:S02]  /*0420*/  LOP3.LUT R93, R71.reuse, 0x4, RZ, 0xfc, !PT ;  /* 0x00000004475d7812 */ /* 0x040fe400078efcff */
[----:B------:R-:W-:Y:S01]  /*0430*/  LOP3.LUT R173, R71, 0xc, RZ, 0xfc, !PT ;  /* 0x0000000c47ad7812 */ /* 0x000fe200078efcff */
[----:B------:R-:W-:Y:S01]  /*0440*/  UMOV UR8, 0x1 ;  /* 0x0000000100087882 */ /* 0x000fe20000000000 */
[C---:B------:R-:W-:Y:S02]  /*0450*/  LOP3.LUT R92, R108.reuse, 0xc0, RZ, 0xc0, !PT ;  /* 0x000000c06c5c7812 */ /* 0x040fe400078ec0ff */
[----:B------:R-:W-:Y:S01]  /*0460*/  LOP3.LUT R70, R108, 0xff, RZ, 0xc0, !PT ;  /* 0x000000ff6c467812 */ /* 0x000fe200078ec0ff */
[----:B--23--:R-:W-:Y:S01]  /*0470*/  VIADD R0, R55, 0xff ;  /* 0x000000ff37007836 */ /* 0x00cfe20000000000 */
[----:B------:R-:W-:Y:S01]  /*0480*/  IABS R11, R54 ;  /* 0x00000036000b7213 */ /* 0x000fe20000000000 */
[----:B------:R-:W2:Y:S03]  /*0490*/  LDC.64 R186, c[0x0][0x3a8] ;  /* 0x0000ea00ffba7b82 */ /* 0x000ea60000000a00 */
[----:B------:R-:W-:Y:S01]  /*04a0*/  SHF.R.S32.HI R3, RZ, 0x1f, R0 ;  /* 0x0000001fff037819 */ /* 0x000fe20000011400 */
[----:B-1----:R-:W-:-:S03]  /*04b0*/  ULEA UR10, UR6, UR10, 0x18 ;  /* 0x0000000a060a7291 */ /* 0x002fc6000f8ec0ff */
[----:B------:R-:W-:Y:S02]  /*04c0*/  LEA.HI R3, R3, R0, RZ, 0x8 ;  /* 0x0000000003037211 */ /* 0x000fe400078f40ff */
[----:B----4-:R-:W-:Y:S02]  /*04d0*/  IABS R8, R5 ;  /* 0x0000000500087213 */ /* 0x010fe40000000000 */
[----:B------:R-:W-:Y:S01]  /*04e0*/  SHF.R.S32.HI R3, RZ, 0x8, R3 ;  /* 0x00000008ff037819 */ /* 0x000fe20000011403 */
[----:B------:R-:W-:-:S04]  /*04f0*/  VIADD R89, R86, 0x1f ;  /* 0x0000001f56597836 */ /* 0x000fc80000000000 */
[----:B------:R-:W-:-:S05]  /*0500*/  IMAD.SHL.U32 R4, R3, 0x8, RZ ;  /* 0x0000000803047824 */ /* 0x000fca00078e00ff */
[-C--:B------:R-:W-:Y:S02]  /*0510*/  IABS R7, R4.reuse ;  /* 0x0000000400077213 */ /* 0x080fe40000000000 */
[----:B------:R-:W-:Y:S01]  /*0520*/  IABS R10, R4 ;  /* 0x00000004000a7213 */ /* 0x000fe20000000000 */
[----:B--2---:R-:W-:Y:S01]  /*0530*/  IMAD R91, R71, R186, RZ ;  /* 0x000000ba475b7224 */ /* 0x004fe200078e02ff */
[----:B------:R-:W1:Y:S01]  /*0540*/  I2F.RP R0, R7 ;  /* 0x0000000700007306 */ /* 0x000e620000209400 */
[----:B------:R-:W-:Y:S02]  /*0550*/  IMAD R88, R87, R187, RZ ;  /* 0x000000bb57587224 */ /* 0x000fe400078e02ff */
[----:B------:R-:W-:-:S04]  /*0560*/  IMAD R97, R186, 0x4, R91 ;  /* 0x00000004ba617824 */ /* 0x000fc800078e025b */
[----:B------:R-:W-:-:S04]  /*0570*/  IMAD R99, R186, 0x4, R97 ;  /* 0x00000004ba637824 */ /* 0x000fc800078e0261 */
[C---:B------:R-:W-:Y:S01]  /*0580*/  IMAD R101, R186.reuse, 0x4, R99 ;  /* 0x00000004ba657824 */ /* 0x040fe200078e0263 */
[----:B-1----:R-:W1:Y:S03]  /*0590*/  MUFU.RCP R0, R0 ;  /* 0x0000000000007308 */ /* 0x002e660000001000 */
[----:B------:R-:W-:-:S04]  /*05a0*/  IMAD R103, R186, 0x4, R101 ;  /* 0x00000004ba677824 */ /* 0x000fc800078e0265 */
[----:B------:R-:W-:-:S04]  /*05b0*/  IMAD R105, R186, 0x4, R103 ;  /* 0x00000004ba697824 */ /* 0x000fc800078e0267 */
[----:B------:R-:W-:-:S04]  /*05c0*/  IMAD R107, R186, 0x4, R105 ;  /* 0x00000004ba6b7824 */ /* 0x000fc800078e0269 */
[----:B------:R-:W-:Y:S02]  /*05d0*/  IMAD R109, R186, 0x4, R107 ;  /* 0x00000004ba6d7824 */ /* 0x000fe400078e026b */
[----:B-1----:R-:W-:Y:S02]  /*05e0*/  VIADD R2, R0, 0xffffffe ;  /* 0x0ffffffe00027836 */ /* 0x002fe40000000000 */
[----:B------:R-:W-:Y:S02]  /*05f0*/  IMAD.MOV R0, RZ, RZ, -R10 ;  /* 0x000000ffff007224 */ /* 0x000fe400078e0a0a */
[----:B------:R1:W2:Y:S02]  /*0600*/  F2I.FTZ.U32.TRUNC.NTZ R3, R2 ;  /* 0x0000000200037305 */ /* 0x0002a4000021f000 */
[----:B-1----:R-:W-:Y:S02]  /*0610*/  IMAD.MOV.U32 R2, RZ, RZ, RZ ;  /* 0x000000ffff027224 */ /* 0x002fe400078e00ff */
[----:B--2---:R-:W-:-:S04]  /*0620*/  IMAD.MOV R6, RZ, RZ, -R3 ;  /* 0x000000ffff067224 */ /* 0x004fc800078e0a03 */
[----:B------:R-:W-:Y:S02]  /*0630*/  IMAD R9, R6, R7, RZ ;  /* 0x0000000706097224 */ /* 0x000fe400078e02ff */
[----:B------:R-:W-:Y:S02]  /*0640*/  IMAD.MOV.U32 R6, RZ, RZ, R8 ;  /* 0x000000ffff067224 */ /* 0x000fe400078e0008 */
[----:B------:R-:W-:-:S06]  /*0650*/  IMAD.HI.U32 R3, R3, R9, R2 ;  /* 0x0000000903037227 */ /* 0x000fcc00078e0002 */
[----:B------:R-:W-:-:S04]  /*0660*/  IMAD.HI.U32 R3, R3, R6, RZ ;  /* 0x0000000603037227 */ /* 0x000fc800078e00ff */
[----:B------:R-:W-:Y:S01]  /*0670*/  IMAD R0, R3, R0, R6 ;  /* 0x0000000003007224 */ /* 0x000fe200078e0206 */
[----:B------:R-:W-:Y:S04]  /*0680*/  BAR.SYNC.DEFER_BLOCKING 0x0 ;  /* 0x0000000000007b1d */ /* 0x000fe80000010000 */
[----:B------:R-:W-:-:S13]  /*0690*/  ISETP.GT.U32.AND P1, PT, R7, R0, PT ;  /* 0x000000000700720c */ /* 0x000fda0003f24070 */
[----:B------:R-:W-:Y:S02]  /*06a0*/  @!P1 IMAD.IADD R0, R0, 0x1, -R7 ;  /* 0x0000000100009824 */ /* 0x000fe400078e0a07 */
[----:B------:R-:W-:Y:S01]  /*06b0*/  @!P1 VIADD R3, R3, 0x1 ;  /* 0x0000000103039836 */ /* 0x000fe20000000000 */
[----:B------:R-:W-:Y:S02]  /*06c0*/  ISETP.NE.AND P1, PT, R4, RZ, PT ;  /* 0x000000ff0400720c */ /* 0x000fe40003f25270 */
[----:B------:R-:W-:Y:S02]  /*06d0*/  ISETP.GE.U32.AND P0, PT, R0, R7, PT ;  /* 0x000000070000720c */ /* 0x000fe40003f06070 */
[----:B------:R-:W-:-:S04]  /*06e0*/  LOP3.LUT R0, R5, R4, RZ, 0x3c, !PT ;  /* 0x0000000405007212 */ /* 0x000fc800078e3cff */
[----:B------:R-:W-:Y:S01]  /*06f0*/  ISETP.GE.AND P2, PT, R0, RZ, PT ;  /* 0x000000ff0000720c */ /* 0x000fe20003f46270 */
[----:B------:R-:W-:-:S06]  /*0700*/  VIADD R0, R54, 0x3f ;  /* 0x0000003f36007836 */ /* 0x000fcc0000000000 */
[----:B------:R-:W-:-:S04]  /*0710*/  @P0 VIADD R3, R3, 0x1 ;  /* 0x0000000103030836 */ /* 0x000fc80000000000 */
[----:B------:R-:W-:Y:S01]  /*0720*/  IMAD.MOV.U32 R2, RZ, RZ, R3 ;  /* 0x000000ffff027224 */ /* 0x000fe200078e0003 */
[----:B------:R-:W-:-:S03]  /*0730*/  SHF.R.S32.HI R3, RZ, 0x1f, R0 ;  /* 0x0000001fff037819 */ /* 0x000fc60000011400 */
[----:B------:R-:W-:Y:S01]  /*0740*/  @!P2 IMAD.MOV R2, RZ, RZ, -R2 ;  /* 0x000000ffff02a224 */ /* 0x000fe200078e0a02 */
[----:B------:R-:W-:Y:S02]  /*0750*/  @!P1 LOP3.LUT R2, RZ, R4, RZ, 0x33, !PT ;  /* 0x00000004ff029212 */ /* 0x000fe400078e33ff */
[----:B------:R-:W-:-:S03]  /*0760*/  LEA.HI R3, R3, R0, RZ, 0x6 ;  /* 0x0000000003037211 */ /* 0x000fc600078f30ff */
[----:B------:R-:W-:Y:S02]  /*0770*/  IMAD.SHL.U32 R6, R2, 0x8, RZ ;  /* 0x0000000802067824 */ /* 0x000fe400078e00ff */
[----:B------:R-:W-:-:S03]  /*0780*/  IMAD.MOV R2, RZ, RZ, -R2 ;  /* 0x000000ffff027224 */ /* 0x000fc600078e0a02 */
[----:B------:R-:W-:Y:S01]  /*0790*/  LEA.HI.SX32 R3, R3, -R6, 0x1a ;  /* 0x8000000603037211 */ /* 0x000fe200078fd2ff */
[----:B------:R-:W-:-:S03]  /*07a0*/  IMAD R10, R4, R2, R5 ;  /* 0x00000002040a7224 */ /* 0x000fc600078e0205 */
[----:B------:R-:W-:Y:S02]  /*07b0*/  VIMNMX R13, PT, PT, R3, 0x8, PT ;  /* 0x00000008030d7848 */ /* 0x000fe40003fe0100 */
[----:B------:R-:W-:Y:S02]  /*07c0*/  IABS R9, R10 ;  /* 0x0000000a00097213 */ /* 0x000fe40000000000 */
[-C--:B------:R-:W-:Y:S02]  /*07d0*/  IABS R7, R13.reuse ;  /* 0x0000000d00077213 */ /* 0x080fe40000000000 */
[----:B------:R-:W-:Y:S02]  /*07e0*/  IABS R4, R13 ;  /* 0x0000000d00047213 */ /* 0x000fe40000000000 */
[----:B------:R-:W1:Y:S08]  /*07f0*/  I2F.RP R0, R7 ;  /* 0x0000000700007306 */ /* 0x000e700000209400 */
[----:B-1----:R-:W1:Y:S02]  /*0800*/  MUFU.RCP R0, R0 ;  /* 0x0000000000007308 */ /* 0x002e640000001000 */
[----:B-1----:R-:W-:-:S06]  /*0810*/  VIADD R3, R0, 0xffffffe ;  /* 0x0ffffffe00037836 */ /* 0x002fcc0000000000 */
[----:B------:R-:W1:Y:S02]  /*0820*/  F2I.FTZ.U32.TRUNC.NTZ R3, R3 ;  /* 0x0000000300037305 */ /* 0x000e64000021f000 */
[----:B-1----:R-:W-:-:S04]  /*0830*/  IMAD.MOV R8, RZ, RZ, -R3 ;  /* 0x000000ffff087224 */ /* 0x002fc800078e0a03 */
[----:B------:R-:W-:-:S04]  /*0840*/  IMAD.MOV.U32 R2, RZ, RZ, R8 ;  /* 0x000000ffff027224 */ /* 0x000fc800078e0008 */
[----:B------:R-:W-:Y:S02]  /*0850*/  IMAD R5, R2, R7, RZ ;  /* 0x0000000702057224 */ /* 0x000fe400078e02ff */
[----:B------:R-:W-:-:S04]  /*0860*/  IMAD.MOV.U32 R2, RZ, RZ, RZ ;  /* 0x000000ffff027224 */ /* 0x000fc800078e00ff */
[----:B------:R-:W-:Y:S01]  /*0870*/  IMAD.HI.U32 R2, R3, R5, R2 ;  /* 0x0000000503027227 */ /* 0x000fe200078e0002 */
[----:B------:R-:W-:-:S03]  /*0880*/  IABS R5, R55 ;  /* 0x0000003700057213 */ /* 0x000fc60000000000 */
[----:B------:R-:W-:Y:S02]  /*0890*/  IMAD.MOV R3, RZ, RZ, -R4 ;  /* 0x000000ffff037224 */ /* 0x000fe400078e0a04 */
[----:B------:R-:W-:Y:S01]  /*08a0*/  IMAD.HI.U32 R0, R2, R9, RZ ;  /* 0x0000000902007227 */ /* 0x000fe200078e00ff */
[----:B------:R-:W1:Y:S03]  /*08b0*/  I2F.RP R4, R11 ;  /* 0x0000000b00047306 */ /* 0x000e660000209400 */
[----:B------:R-:W-:Y:S01]  /*08c0*/  IMAD R2, R0, R3, R9 ;  /* 0x0000000300027224 */ /* 0x000fe200078e0209 */
[----:B------:R-:W-:-:S04]  /*08d0*/  LOP3.LUT R3, R10, R13, RZ, 0x3c, !PT ;  /* 0x0000000d0a037212 */ /* 0x000fc800078e3cff */
[----:B------:R-:W-:Y:S02]  /*08e0*/  ISETP.GT.U32.AND P1, PT, R7, R2, PT ;  /* 0x000000020700720c */ /* 0x000fe40003f24070 */
[----:B------:R-:W-:Y:S02]  /*08f0*/  ISETP.GE.AND P2, PT, R3, RZ, PT ;  /* 0x000000ff0300720c */ /* 0x000fe40003f46270 */
[----:B------:R-:W-:Y:S01]  /*0900*/  LOP3.LUT R3, R108, 0x3f, RZ, 0xc0, !PT ;  /* 0x0000003f6c037812 */ /* 0x000fe200078ec0ff */
[----:B-1----:R-:W1:Y:S08]  /*0910*/  MUFU.RCP R4, R4 ;  /* 0x0000000400047308 */ /* 0x002e700000001000 */
[----:B------:R-:W-:-:S02]  /*0920*/  @!P1 IMAD.IADD R2, R2, 0x1, -R7 ;  /* 0x0000000102029824 */ /* 0x000fc400078e0a07 */
[----:B------:R-:W-:Y:S01]  /*0930*/  @!P1 VIADD R0, R0, 0x1 ;  /* 0x0000000100009836 */ /* 0x000fe20000000000 */
[----:B------:R-:W-:Y:S02]  /*0940*/  ISETP.NE.AND P1, PT, R13, RZ, PT ;  /* 0x000000ff0d00720c */ /* 0x000fe40003f25270 */
[----:B------:R-:W-:Y:S01]  /*0950*/  ISETP.GE.U32.AND P0, PT, R2, R7, PT ;  /* 0x000000070200720c */ /* 0x000fe20003f06070 */
[----:B------:R-:W-:-:S04]  /*0960*/  IMAD.MOV.U32 R2, RZ, RZ, R5 ;  /* 0x000000ffff027224 */ /* 0x000fc800078e0005 */
[----:B------:R-:W2:Y:S01]  /*0970*/  I2F.RP R8, R2 ;  /* 0x0000000200087306 */ /* 0x000ea20000209400 */
[----:B-1----:R-:W-:-:S07]  /*0980*/  VIADD R5, R4, 0xffffffe ;  /* 0x0ffffffe04057836 */ /* 0x002fce0000000000 */
[----:B------:R-:W-:Y:S01]  /*0990*/  @P0 VIADD R0, R0, 0x1 ;  /* 0x0000000100000836 */ /* 0x000fe20000000000 */
[----:B------:R-:W1:Y:S03]  /*09a0*/  F2I.FTZ.U32.TRUNC.NTZ R5, R5 ;  /* 0x0000000500057305 */ /* 0x000e66000021f000 */
[----:B------:R-:W-:-:S04]  /*09b0*/  IMAD.MOV.U32 R68, RZ, RZ, R0 ;  /* 0x000000ffff447224 */ /* 0x000fc800078e0000 */
[----:B------:R-:W-:Y:S01]  /*09c0*/  @!P2 IMAD.MOV R68, RZ, RZ, -R68 ;  /* 0x000000ffff44a224 */ /* 0x000fe200078e0a44 */
[----:B--2---:R-:W2:Y:S01]  /*09d0*/  MUFU.RCP R8, R8 ;  /* 0x0000000800087308 */ /* 0x004ea20000001000 */
[----:B------:R-:W-:-:S05]  /*09e0*/  @!P1 LOP3.LUT R68, RZ, R13, RZ, 0x33, !PT ;  /* 0x0000000dff449212 */ /* 0x000fca00078e33ff */
[----:B------:R-:W-:Y:S02]  /*09f0*/  IMAD.MOV R0, RZ, RZ, -R68 ;  /* 0x000000ffff007224 */ /* 0x000fe400078e0a44 */
[----:B-1----:R-:W-:Y:S02]  /*0a00*/  IMAD.MOV R4, RZ, RZ, -R5 ;  /* 0x000000ffff047224 */ /* 0x002fe400078e0a05 */
[----:B------:R-:W-:Y:S02]  /*0a10*/  IMAD R0, R13, R0, R10 ;  /* 0x000000000d007224 */ /* 0x000fe400078e020a */
[----:B------:R-:W-:Y:S02]  /*0a20*/  IMAD R9, R4, R11, RZ ;  /* 0x0000000b04097224 */ /* 0x000fe400078e02ff */
[----:B------:R-:W-:Y:S02]  /*0a30*/  IMAD.IADD R0, R6, 0x1, R0 ;  /* 0x0000000106007824 */ /* 0x000fe400078e0200 */
[----:B------:R-:W-:-:S02]  /*0a40*/  IMAD.MOV.U32 R4, RZ, RZ, RZ ;  /* 0x000000ffff047224 */ /* 0x000fc400078e00ff */
[----:B--2---:R-:W-:Y:S02]  /*0a50*/  VIADD R6, R8, 0xffffffe ;  /* 0x0ffffffe08067836 */ /* 0x004fe40000000000 */
[----:B------:R-:W-:Y:S02]  /*0a60*/  IMAD R0, R0, 0x40, R3 ;  /* 0x0000004000007824 */ /* 0x000fe400078e0203 */
[----:B------:R-:W1:Y:S01]  /*0a70*/  F2I.FTZ.U32.TRUNC.NTZ R7, R6 ;  /* 0x0000000600077305 */ /* 0x000e62000021f000 */
[----:B------:R-:W-:Y:S01]  /*0a80*/  IMAD.HI.U32 R4, R5, R9, R4 ;  /* 0x0000000905047227 */ /* 0x000fe200078e0004 */
[----:B------:R-:W-:Y:S02]  /*0a90*/  SHF.R.U32.HI R5, RZ, 0x5, R108 ;  /* 0x00000005ff057819 */ /* 0x000fe4000001166c */
[----:B------:R-:W-:Y:S01]  /*0aa0*/  IABS R90, R0 ;  /* 0x00000000005a7213 */ /* 0x000fe20000000000 */
[----:B------:R-:W-:Y:S01]  /*0ab0*/  IMAD.SHL.U32 R68, R68, 0x100, RZ ;  /* 0x0000010044447824 */ /* 0x000fe200078e00ff */
[----:B------:R-:W-:-:S02]  /*0ac0*/  SGXT.U32 R5, R5, 0x3 ;  /* 0x000000030505781a */ /* 0x000fc40000000000 */
[----:B------:R-:W-:Y:S01]  /*0ad0*/  ISETP.GE.AND P1, PT, R0, RZ, PT ;  /* 0x000000ff0000720c */ /* 0x000fe20003f26270 */
[----:B------:R-:W-:Y:S01]  /*0ae0*/  IMAD.HI.U32 R4, R4, R90, RZ ;  /* 0x0000005a04047227 */ /* 0x000fe200078e00ff */
[----:B------:R-:W-:-:S03]  /*0af0*/  LOP3.LUT R5, R68, R5, RZ, 0xfc, !PT ;  /* 0x0000000544057212 */ /* 0x000fc600078efcff */
[----:B------:R-:W-:Y:S01]  /*0b00*/  IMAD.MOV R4, RZ, RZ, -R4 ;  /* 0x000000ffff047224 */ /* 0x000fe200078e0a04 */
[C---:B------:R-:W-:Y:S01]  /*0b10*/  LOP3.LUT R12, R5.reuse, 0x8, RZ, 0xfc, !PT ;  /* 0x00000008050c7812 */ /* 0x040fe200078efcff */
[--C-:B-1----:R-:W-:Y:S01]  /*0b20*/  IMAD.MOV R9, RZ, RZ, -R7.reuse ;  /* 0x000000ffff097224 */ /* 0x102fe200078e0a07 */
[----:B------:R-:W-:Y:S01]  /*0b30*/  LOP3.LUT R20, R5, 0xf8, RZ, 0xfc, !PT ;  /* 0x000000f805147812 */ /* 0x000fe200078efcff */
[----:B------:R-:W-:Y:S01]  /*0b40*/  IMAD R90, R11, R4, R90 ;  /* 0x000000040b5a7224 */ /* 0x000fe200078e025a */
[----:B------:R-:W-:Y:S01]  /*0b50*/  IABS R4, R5 ;  /* 0x0000000500047213 */ /* 0x000fe20000000000 */
[----:B------:R-:W-:Y:S01]  /*0b60*/  IMAD.MOV.U32 R6, RZ, RZ, RZ ;  /* 0x000000ffff067224 */ /* 0x000fe200078e00ff */
[----:B------:R-:W-:Y:S01]  /*0b70*/  IABS R13, R12 ;  /* 0x0000000c000d7213 */ /* 0x000fe20000000000 */
[----:B------:R-:W-:Y:S01]  /*0b80*/  IMAD R9, R9, R2, RZ ;  /* 0x0000000209097224 */ /* 0x000fe200078e02ff */
[----:B------:R-:W-:Y:S02]  /*0b90*/  ISETP.GT.U32.AND P0, PT, R11, R90, PT ;  /* 0x0000005a0b00720c */ /* 0x000fe40003f04070 */
[----:B------:R-:W-:Y:S01]  /*0ba0*/  IABS R19, R20 ;  /* 0x0000001400137213 */ /* 0x000fe20000000000 */
[----:B------:R-:W-:Y:S01]  /*0bb0*/  IMAD.HI.U32 R6, R7, R9, R6 ;  /* 0x0000000907067227 */ /* 0x000fe200078e0006 */
[----:B------:R-:W-:-:S02]  /*0bc0*/  LOP3.LUT R14, R5, 0x10, RZ, 0xfc, !PT ;  /* 0x00000010050e7812 */ /* 0x000fc400078efcff */
[C---:B------:R-:W-:Y:S01]  /*0bd0*/  LOP3.LUT R16, R5.reuse, 0x18, RZ, 0xfc, !PT ;  /* 0x0000001805107812 */ /* 0x040fe200078efcff */
[----:B------:R-:W-:Y:S01]  /*0be0*/  IMAD.MOV.U32 R9, RZ, RZ, R4 ;  /* 0x000000ffff097224 */ /* 0x000fe200078e0004 */
[C---:B------:R-:W-:Y:S01]  /*0bf0*/  LOP3.LUT R18, R5.reuse, 0x28, RZ, 0xfc, !PT ;  /* 0x0000002805127812 */ /* 0x040fe200078efcff */
[C---:B------:R-:W-:Y:S01]  /*0c00*/  IMAD.HI.U32 R7, R6.reuse, R13, RZ ;  /* 0x0000000d06077227 */ /* 0x040fe200078e00ff */
[----:B------:R-:W-:Y:S02]  /*0c10*/  IABS R15, R16 ;  /* 0x00000010000f7213 */ /* 0x000fe40000000000 */
[----:B------:R-:W-:Y:S01]  /*0c20*/  IABS R21, R18 ;  /* 0x0000001200157213 */ /* 0x000fe20000000000 */
[C---:B------:R-:W-:Y:S01]  /*0c30*/  IMAD.HI.U32 R4, R6.reuse, R9, RZ ;  /* 0x0000000906047227 */ /* 0x040fe200078e00ff */
[C---:B------:R-:W-:Y:S02]  /*0c40*/  LOP3.LUT R22, R5.reuse, 0xc0, RZ, 0xfc, !PT ;  /* 0x000000c005167812 */ /* 0x040fe400078efcff */
[----:B------:R-:W-:Y:S01]  /*0c50*/  LOP3.LUT R24, R5, 0xc8, RZ, 0xfc, !PT ;  /* 0x000000c805187812 */ /* 0x000fe200078efcff */
[----:B------:R-:W-:Y:S01]  /*0c60*/  IMAD.HI.U32 R8, R6, R19, RZ ;  /* 0x0000001306087227 */ /* 0x000fe200078e00ff */
[----:B------:R-:W-:-:S02]  /*0c70*/  IABS R57, R22 ;  /* 0x0000001600397213 */ /* 0x000fc40000000000 */
[----:B------:R-:W-:Y:S01]  /*0c80*/  IABS R59, R24 ;  /* 0x00000018003b7213 */ /* 0x000fe20000000000 */
[----:B------:R-:W-:Y:S01]  /*0c90*/  IMAD.MOV R4, RZ, RZ, -R4 ;  /* 0x000000ffff047224 */ /* 0x000fe200078e0a04 */
[C---:B------:R-:W-:Y:S01]  /*0ca0*/  LOP3.LUT R26, R5.reuse, 0xd8, RZ, 0xfc, !PT ;  /* 0x000000d8051a7812 */ /* 0x040fe200078efcff */
[----:B------:R-:W-:Y:S01]  /*0cb0*/  @!P0 IMAD.IADD R90, R90, 0x1, -R11 ;  /* 0x000000015a5a8824 */ /* 0x000fe200078e0a0b */
[----:B------:R-:W-:Y:S01]  /*0cc0*/  LOP3.LUT R28, R5, 0xe0, RZ, 0xfc, !PT ;  /* 0x000000e0051c7812 */ /* 0x000fe200078efcff */
[----:B------:R-:W-:Y:S01]  /*0cd0*/  IMAD.MOV R10, RZ, RZ, -R7 ;  /* 0x000000ffff0a7224 */ /* 0x000fe200078e0a07 */
[----:B------:R-:W-:Y:S01]  /*0ce0*/  IABS R63, R26 ;  /* 0x0000001a003f7213 */ /* 0x000fe20000000000 */
[----:B------:R-:W-:Y:S01]  /*0cf0*/  IMAD.MOV R8, RZ, RZ, -R8 ;  /* 0x000000ffff087224 */ /* 0x000fe200078e0a08 */
[----:B------:R-:W-:Y:S01]  /*0d00*/  ISETP.GT.U32.AND P0, PT, R11, R90, PT ;  /* 0x0000005a0b00720c */ /* 0x000fe20003f04070 */
[C---:B------:R-:W-:Y:S01]  /*0d10*/  IMAD R7, R2.reuse, R4, R9 ;  /* 0x0000000402077224 */ /* 0x040fe200078e0209 */
[----:B------:R-:W-:Y:S01]  /*0d20*/  IABS R4, R14 ;  /* 0x0000000e00047213 */ /* 0x000fe20000000000 */
[C---:B------:R-:W-:Y:S01]  /*0d30*/  IMAD R19, R2.reuse, R8, R19 ;  /* 0x0000000802137224 */ /* 0x040fe200078e0213 */
[----:B------:R-:W-:Y:S01]  /*0d40*/  LOP3.LUT R30, R5, 0xe8, RZ, 0xfc, !PT ;  /* 0x000000e8051e7812 */ /* 0x000fe200078efcff */
[C---:B------:R-:W-:Y:S01]  /*0d50*/  IMAD R9, R2.reuse, R10, R13 ;  /* 0x0000000a02097224 */ /* 0x040fe200078e020d */
[C---:B------:R-:W-:Y:S01]  /*0d60*/  ISETP.GT.U32.AND P2, PT, R2.reuse, R7, PT ;  /* 0x000000070200720c */ /* 0x040fe20003f44070 */
[----:B------:R-:W-:Y:S01]  /*0d70*/  IMAD.MOV.U32 R13, RZ, RZ, R4 ;  /* 0x000000ffff0d7224 */ /* 0x000fe200078e0004 */
[----:B------:R-:W-:Y:S01]  /*0d80*/  ISETP.GT.U32.AND P4, PT, R2, R19, PT ;  /* 0x000000130200720c */ /* 0x000fe20003f84070 */
[----:B------:R-:W-:Y:S01]  /*0d90*/  IMAD.HI.U32 R8, R6, R15, RZ ;  /* 0x0000000f06087227 */ /* 0x000fe200078e00ff */
[----:B------:R-:W-:-:S02]  /*0da0*/  ISETP.GT.U32.AND P3, PT, R2, R9, PT ;  /* 0x000000090200720c */ /* 0x000fc40003f64070 */
[----:B------:R-:W-:Y:S01]  /*0db0*/  LOP3.LUT R10, R5, 0x20, RZ, 0xfc, !PT ;  /* 0x00000020050a7812 */ /* 0x000fe200078efcff */
[----:B------:R-:W-:Y:S01]  /*0dc0*/  IMAD.HI.U32 R4, R6, R13, RZ ;  /* 0x0000000d06047227 */ /* 0x000fe200078e00ff */
[----:B------:R-:W-:Y:S02]  /*0dd0*/  IABS R65, R28 ;  /* 0x0000001c00417213 */ /* 0x000fe40000000000 */
[----:B------:R-:W-:Y:S01]  /*0de0*/  IABS R17, R10 ;  /* 0x0000000a00117213 */ /* 0x000fe20000000000 */
[----:B------:R-:W-:Y:S01]  /*0df0*/  IMAD.MOV R4, RZ, RZ, -R4 ;  /* 0x000000ffff047224 */ /* 0x000fe200078e0a04 */
[----:B------:R-:W-:Y:S01]  /*0e00*/  IABS R67, R30 ;  /* 0x0000001e00437213 */ /* 0x000fe20000000000 */
[----:B------:R-:W-:Y:S01]  /*0e10*/  @!P0 IMAD.IADD R90, R90, 0x1, -R11 ;  /* 0x000000015a5a8824 */ /* 0x000fe200078e0a0b */
[----:B------:R-:W-:Y:S01]  /*0e20*/  ISETP.NE.AND P0, PT, R54, RZ, PT ;  /* 0x000000ff3600720c */ /* 0x000fe20003f05270 */
[----:B------:R-:W-:Y:S02]  /*0e30*/  IMAD R11, R2, R4, R13 ;  /* 0x00000004020b7224 */ /* 0x000fe400078e020d */
[----:B------:R-:W-:-:S02]  /*0e40*/  @!P4 IMAD.IADD R19, R19, 0x1, -R2 ;  /* 0x000000011313c824 */ /* 0x000fc400078e0a02 */
[----:B------:R-:W-:Y:S01]  /*0e50*/  @!P2 IMAD.IADD R7, R7, 0x1, -R2 ;  /* 0x000000010707a824 */ /* 0x000fe200078e0a02 */
[C---:B------:R-:W-:Y:S01]  /*0e60*/  ISETP.GT.U32.AND P2, PT, R2.reuse, R11, PT ;  /* 0x0000000b0200720c */ /* 0x040fe20003f44070 */
[----:B------:R-:W-:Y:S01]  /*0e70*/  IMAD.MOV R8, RZ, RZ, -R8 ;  /* 0x000000ffff087224 */ /* 0x000fe200078e0a08 */
[C---:B------:R-:W-:Y:S01]  /*0e80*/  ISETP.GT.U32.AND P5, PT, R2.reuse, R19, PT ;  /* 0x000000130200720c */ /* 0x040fe20003fa4070 */
[----:B------:R-:W-:Y:S01]  /*0e90*/  @!P1 IMAD.MOV R90, RZ, RZ, -R90 ;  /* 0x000000ffff5a9224 */ /* 0x000fe200078e0a5a */
[C---:B------:R-:W-:Y:S01]  /*0ea0*/  ISETP.GT.U32.AND P1, PT, R2.reuse, R7, PT ;  /* 0x000000070200720c */ /* 0x040fe20003f24070 */
[----:B------:R-:W-:Y:S02]  /*0eb0*/  IMAD R13, R2, R8, R15 ;  /* 0x00000008020d7224 */ /* 0x000fe400078e020f */
[----:B------:R-:W-:Y:S01]  /*0ec0*/  @!P3 IMAD.IADD R9, R9, 0x1, -R2 ;  /* 0x000000010909b824 */ /* 0x000fe200078e0a02 */
[----:B------:R-:W-:Y:S01]  /*0ed0*/  ISETP.GE.AND P3, PT, R5, RZ, PT ;  /* 0x000000ff0500720c */ /* 0x000fe20003f66270 */
[----:B------:R-:W-:Y:S01]  /*0ee0*/  IMAD.HI.U32 R4, R6, R17, RZ ;  /* 0x0000001106047227 */ /* 0x000fe200078e00ff */
[----:B------:R-:W-:-:S02]  /*0ef0*/  ISETP.GT.U32.AND P4, PT, R2, R13, PT ;  /* 0x0000000d0200720c */ /* 0x000fc40003f84070 */
[----:B------:R-:W-:Y:S01]  /*0f00*/  @!P0 LOP3.LUT R90, RZ, R54, RZ, 0x33, !PT ;  /* 0x00000036ff5a8212 */ /* 0x000fe200078e33ff */
[--C-:B------:R-:W-:Y:S01]  /*0f10*/  @!P2 IMAD.IADD R11, R11, 0x1, -R2.reuse ;  /* 0x000000010b0ba824 */ /* 0x100fe200078e0a02 */
[----:B------:R-:W-:Y:S01]  /*0f20*/  ISETP.GE.AND P0, PT, R20, RZ, PT ;  /* 0x000000ff1400720c */ /* 0x000fe20003f06270 */
[----:B------:R-:W-:Y:S01]  /*0f30*/  IMAD.HI.U32 R8, R6, R21, RZ ;  /* 0x0000001506087227 */ /* 0x000fe200078e00ff */
[----:B------:R-:W-:Y:S02]  /*0f40*/  LOP3.LUT R20, R5, 0x30, RZ, 0xfc, !PT ;  /* 0x0000003005147812 */ /* 0x000fe400078efcff */
[C---:B------:R-:W-:Y:S01]  /*0f50*/  ISETP.GT.U32.AND P2, PT, R2.reuse, R9, PT ;  /* 0x000000090200720c */ /* 0x040fe20003f44070 */
[----:B------:R-:W-:Y:S01]  /*0f60*/  @!P5 IMAD.IADD R19, R19, 0x1, -R2 ;  /* 0x000000011313d824 */ /* 0x000fe200078e0a02 */
[----:B------:R-:W-:Y:S01]  /*0f70*/  ISETP.GT.U32.AND P5, PT, R2, R11, PT ;  /* 0x0000000b0200720c */ /* 0x000fe20003fa4070 */
[----:B------:R-:W-:Y:S02]  /*0f80*/  IMAD.MOV R4, RZ, RZ, -R4 ;  /* 0x000000ffff047224 */ /* 0x000fe400078e0a04 */
[----:B------:R-:W-:-:S02]  /*0f90*/  IMAD.MOV R8, RZ, RZ, -R8 ;  /* 0x000000ffff087224 */ /* 0x000fc400078e0a08 */
[C---:B------:R-:W-:Y:S01]  /*0fa0*/  IMAD R15, R2.reuse, R4, R17 ;  /* 0x00000004020f7224 */ /* 0x040fe200078e0211 */
[----:B------:R-:W-:Y:S01]  /*0fb0*/  IABS R4, R20 ;  /* 0x0000001400047213 */ /* 0x000fe20000000000 */
[C---:B------:R-:W-:Y:S01]  /*0fc0*/  IMAD R17, R2.reuse, R8, R21 ;  /* 0x0000000802117224 */ /* 0x040fe200078e0215 */
[----:B------:R-:W-:Y:S01]  /*0fd0*/  LOP3.LUT R8, R5, 0x38, RZ, 0xfc, !PT ;  /* 0x0000003805087812 */ /* 0x000fe200078efcff */
[--C-:B------:R-:W-:Y:S02]  /*0fe0*/  @!P4 IMAD.IADD R13, R13, 0x1, -R2.reuse ;  /* 0x000000010d0dc824 */ /* 0x100fe400078e0a02 */
[----:B------:R-:W-:Y:S01]  /*0ff0*/  @!P1 IMAD.IADD R7, R7, 0x1, -R2 ;  /* 0x0000000107079824 */ /* 0x000fe200078e0a02 */
[C---:B------:R-:W-:Y:S01]  /*1000*/  ISETP.GT.U32.AND P1, PT, R2.reuse, R15, PT ;  /* 0x0000000f0200720c */ /* 0x040fe20003f24070 */
[----:B------:R-:W-:Y:S01]  /*1010*/  IMAD.MOV.U32 R73, RZ, RZ, R19 ;  /* 0x000000ffff497224 */ /* 0x000fe200078e0013 */
[C---:B------:R-:W-:Y:S01]  /*1020*/  ISETP.GT.U32.AND P4, PT, R2.reuse, R13, PT ;  /* 0x0000000d0200720c */ /* 0x040fe20003f84070 */
[----:B------:R-:W-:Y:S01]  /*1030*/  @!P3 IMAD.MOV R7, RZ, RZ, -R7 ;  /* 0x000000ffff07b224 */ /* 0x000fe200078e0a07 */
[----:B------:R-:W-:Y:S01]  /*1040*/  ISETP.GT.U32.AND P3, PT, R2, R17, PT ;  /* 0x000000110200720c */ /* 0x000fe20003f64070 */
[----:B------:R-:W-:Y:S01]  /*1050*/  IMAD.MOV.U32 R19, RZ, RZ, R4 ;  /* 0x000000ffff137224 */ /* 0x000fe200078e0004 */
[----:B------:R-:W-:Y:S01]  /*1060*/  IABS R21, R8 ;  /* 0x0000000800157213 */ /* 0x000fe20000000000 */
[----:B------:R-:W-:Y:S01]  /*1070*/  @!P0 IMAD.MOV R73, RZ, RZ, -R73 ;  /* 0x000000ffff498224 */ /* 0x000fe200078e0a49 */
[----:B------:R-:W-:Y:S01]  /*1080*/  ISETP.GE.AND P0, PT, R12, RZ, PT ;  /* 0x000000ff0c00720c */ /* 0x000fe20003f06270 */
[----:B------:R-:W-:Y:S01]  /*1090*/  @!P5 IMAD.IADD R11, R11, 0x1, -R2 ;  /* 0x000000010b0bd824 */ /* 0x000fe200078e0a02 */
[----:B------:R-:W-:Y:S01]  /*10a0*/  ISETP.GE.AND P5, PT, R16, RZ, PT ;  /* 0x000000ff1000720c */ /* 0x000fe20003fa6270 */
[----:B------:R-:W-:Y:S01]  /*10b0*/  IMAD.HI.U32 R4, R6, R19, RZ ;  /* 0x0000001306047227 */ /* 0x000fe200078e00ff */
[----:B------:R-:W-:-:S02]  /*10c0*/  LOP3.LUT R12, R5, 0x58, RZ, 0xfc, !PT ;  /* 0x00000058050c7812 */ /* 0x000fc400078efcff */
[----:B------:R-:W-:Y:S01]  /*10d0*/  LOP3.LUT R16, R5, 0x68, RZ, 0xfc, !PT ;  /* 0x0000006805107812 */ /* 0x000fe200078efcff */
[----:B------:R-:W-:Y:S01]  /*10e0*/  IMAD.MOV R4, RZ, RZ, -R4 ;  /* 0x000000ffff047224 */ /* 0x000fe200078e0a04 */
[----:B------:R-:W-:Y:S01]  /*10f0*/  IABS R29, R12 ;  /* 0x0000000c001d7213 */ /* 0x000fe20000000000 */
[--C-:B------:R-:W-:Y:S01]  /*1100*/  @!P2 IMAD.IADD R9, R9, 0x1, -R2.reuse ;  /* 0x000000010909a824 */ /* 0x100fe200078e0a02 */
[----:B------:R-:W-:Y:S01]  /*1110*/  ISETP.GE.AND P2, PT, R14, RZ, PT ;  /* 0x000000ff0e00720c */ /* 0x000fe20003f46270 */
[--C-:B------:R-:W-:Y:S01]  /*1120*/  @!P4 IMAD.IADD R13, R13, 0x1, -R2.reuse ;  /* 0x000000010d0dc824 */ /* 0x100fe200078e0a02 */
[----:B------:R-:W-:Y:S01]  /*1130*/  ISETP.GE.AND P4, PT, R10, RZ, PT ;  /* 0x000000ff0a00720c */ /* 0x000fe20003f86270 */
[--C-:B------:R-:W-:Y:S01]  /*1140*/  @!P3 IMAD.IADD R17, R17, 0x1, -R2.reuse ;  /* 0x000000011111b824 */ /* 0x100fe200078e0a02 */
[C---:B------:R-:W-:Y:S01]  /*1150*/  LOP3.LUT R10, R5.reuse, 0x40, RZ, 0xfc, !PT ;  /* 0x00000040050a7812 */ /* 0x040fe200078efcff */
[C---:B------:R-:W-:Y:S01]  /*1160*/  IMAD R19, R2.reuse, R4, R19 ;  /* 0x0000000402137224 */ /* 0x040fe200078e0213 */
[----:B------:R-:W-:Y:S01]  /*1170*/  LOP3.LUT R14, R5, 0x60, RZ, 0xfc, !PT ;  /* 0x00000060050e7812 */ /* 0x000fe200078efcff */
[----:B------:R-:W-:Y:S01]  /*1180*/  @!P0 IMAD.MOV R9, RZ, RZ, -R9 ;  /* 0x000000ffff098224 */ /* 0x000fe200078e0a09 */
[C---:B------:R-:W-:Y:S01]  /*1190*/  ISETP.GT.U32.AND P0, PT, R2.reuse, R17, PT ;  /* 0x000000110200720c */ /* 0x040fe20003f04070 */
[----:B------:R-:W-:Y:S01]  /*11a0*/  @!P5 IMAD.MOV R13, RZ, RZ, -R13 ;  /* 0x000000ffff0dd224 */ /* 0x000fe200078e0a0d */
[----:B------:R-:W-:Y:S01]  /*11b0*/  ISETP.GT.U32.AND P5, PT, R2, R19, PT ;  /* 0x000000130200720c */ /* 0x000fe20003fa4070 */
[----:B------:R-:W-:Y:S01]  /*11c0*/  @!P1 IMAD.IADD R15, R15, 0x1, -R2 ;  /* 0x000000010f0f9824 */ /* 0x000fe200078e0a02 */
[----:B------:R-:W-:Y:S01]  /*11d0*/  ISETP.GE.AND P1, PT, R18, RZ, PT ;  /* 0x000000ff1200720c */ /* 0x000fe20003f26270 */
[----:B------:R-:W-:Y:S01]  /*11e0*/  IMAD.HI.U32 R4, R6, R21, RZ ;  /* 0x0000001506047227 */ /* 0x000fe200078e00ff */
[----:B------:R-:W-:-:S02]  /*11f0*/  IABS R23, R10 ;  /* 0x0000000a00177213 */ /* 0x000fc40000000000 */
[----:B------:R-:W-:Y:S01]  /*1200*/  ISETP.GT.U32.AND P3, PT, R2, R15, PT ;  /* 0x0000000f0200720c */ /* 0x000fe20003f64070 */
[----:B------:R-:W-:Y:S01]  /*1210*/  IMAD.MOV R4, RZ, RZ, -R4 ;  /* 0x000000ffff047224 */ /* 0x000fe200078e0a04 */
[----:B------:R-:W-:Y:S01]  /*1220*/  IABS R31, R14 ;  /* 0x0000000e001f7213 */ /* 0x000fe20000000000 */
[----:B------:R-:W-:Y:S01]  /*1230*/  @!P2 IMAD.MOV R11, RZ, RZ, -R11 ;  /* 0x000000ffff0ba224 */ /* 0x000fe200078e0a0b */
[----:B------:R-:W-:Y:S01]  /*1240*/  ISETP.GE.AND P2, PT, R20, RZ, PT ;  /* 0x000000ff1400720c */ /* 0x000fe20003f46270 */
[--C-:B------:R-:W-:Y:S01]  /*1250*/  @!P0 IMAD.IADD R17, R17, 0x1, -R2.reuse ;  /* 0x0000000111118824 */ /* 0x100fe200078e0a02 */
[----:B------:R-:W-:Y:S01]  /*1260*/  ISETP.GE.AND P0, PT, R10, RZ, PT ;  /* 0x000000ff0a00720c */ /* 0x000fe20003f06270 */
[C---:B------:R-:W-:Y:S01]  /*1270*/  IMAD R21, R2.reuse, R4, R21 ;  /* 0x0000000402157224 */ /* 0x040fe200078e0215 */
[----:B------:R-:W-:Y:S01]  /*1280*/  LOP3.LUT R10, R5, 0x50, RZ, 0xfc, !PT ;  /* 0x00000050050a7812 */ /* 0x000fe200078efcff */
[----:B------:R-:W-:Y:S01]  /*1290*/  @!P5 IMAD.IADD R19, R19, 0x1, -R2 ;  /* 0x000000011313d824 */ /* 0x000fe200078e0a02 */
[----:B------:R-:W-:Y:S01]  /*12a0*/  LOP3.LUT R18, R5, 0x70, RZ, 0xfc, !PT ;  /* 0x0000007005127812 */ /* 0x000fe200078efcff */
[----:B------:R-:W-:Y:S01]  /*12b0*/  @!P1 IMAD.MOV R17, RZ, RZ, -R17 ;  /* 0x000000ffff119224 */ /* 0x000fe200078e0a11 */
[----:B------:R-:W-:Y:S01]  /*12c0*/  ISETP.GT.U32.AND P1, PT, R2, R21, PT ;  /* 0x000000150200720c */ /* 0x000fe20003f24070 */
[----:B------:R-:W-:Y:S01]  /*12d0*/  IMAD.HI.U32 R4, R6, R23, RZ ;  /* 0x0000001706047227 */ /* 0x000fe200078e00ff */
[----:B------:R-:W-:-:S02]  /*12e0*/  ISETP.GT.U32.AND P5, PT, R2, R19, PT ;  /* 0x000000130200720c */ /* 0x000fc40003fa4070 */
[----:B------:R-:W-:Y:S01]  /*12f0*/  IABS R27, R10 ;  /* 0x0000000a001b7213 */ /* 0x000fe20000000000 */
[----:B------:R-:W-:Y:S01]  /*1300*/  IMAD.MOV R4, RZ, RZ, -R4 ;  /* 0x000000ffff047224 */ /* 0x000fe200078e0a04 */
[----:B------:R-:W-:Y:S01]  /*1310*/  IABS R35, R18 ;  /* 0x0000001200237213 */ /* 0x000fe20000000000 */
[--C-:B------:R-:W-:Y:S01]  /*1320*/  @!P3 IMAD.IADD R15, R15, 0x1, -R2.reuse ;  /* 0x000000010f0fb824 */ /* 0x100fe200078e0a02 */
[----:B------:R-:W-:Y:S01]  /*1330*/  ISETP.GE.AND P3, PT, R8, RZ, PT ;  /* 0x000000ff0800720c */ /* 0x000fe20003f66270 */
[----:B------:R-:W-:Y:S01]  /*1340*/  IMAD R23, R2, R4, R23 ;  /* 0x0000000402177224 */ /* 0x000fe200078e0217 */
[----:B------:R-:W-:Y:S01]  /*1350*/  LOP3.LUT R8, R5, 0x48, RZ, 0xfc, !PT ;  /* 0x0000004805087812 */ /* 0x000fe200078efcff */
[----:B------:R-:W-:Y:S01]  /*1360*/  IMAD.HI.U32 R4, R6, R27, RZ ;  /* 0x0000001b06047227 */ /* 0x000fe200078e00ff */
[----:B------:R-:W-:Y:S02]  /*1370*/  IABS R33, R16 ;  /* 0x0000001000217213 */ /* 0x000fe40000000000 */
[----:B------:R-:W-:Y:S01]  /*1380*/  IABS R25, R8 ;  /* 0x0000000800197213 */ /* 0x000fe20000000000 */
[--C-:B------:R-:W-:Y:S01]  /*1390*/  @!P5 IMAD.IADD R19, R19, 0x1, -R2.reuse ;  /* 0x000000011313d824 */ /* 0x100fe200078e0a02 */
[----:B------:R-:W-:Y:S01]  /*13a0*/  ISETP.GT.U32.AND P5, PT, R2, R23, PT ;  /* 0x000000170200720c */ /* 0x000fe20003fa4070 */
[----:B------:R-:W-:Y:S01]  /*13b0*/  @!P1 IMAD.IADD R21, R21, 0x1, -R2 ;  /* 0x0000000115159824 */ /* 0x000fe200078e0a02 */
[----:B------:R-:W-:Y:S01]  /*13c0*/  LOP3.LUT R20, R5, 0xb8, RZ, 0xfc, !PT ;  /* 0x000000b805147812 */ /* 0x000fe200078efcff */
[----:B------:R-:W-:-:S02]  /*13d0*/  @!P2 IMAD.MOV R19, RZ, RZ, -R19 ;  /* 0x000000ffff13a224 */ /* 0x000fc400078e0a13 */
[----:B------:R-:W-:Y:S01]  /*13e0*/  IMAD.MOV R4, RZ, RZ, -R4 ;  /* 0x000000ffff047224 */ /* 0x000fe200078e0a04 */
[----:B------:R-:W-:Y:S01]  /*13f0*/  ISETP.GT.U32.AND P2, PT, R2, R21, PT ;  /* 0x000000150200720c */ /* 0x000fe20003f44070 */
[----:B------:R-:W-:Y:S01]  /*1400*/  @!P4 IMAD.MOV R15, RZ, RZ, -R15 ;  /* 0x000000ffff0fc224 */ /* 0x000fe200078e0a0f */
[----:B------:R-:W-:Y:S01]  /*1410*/  ISETP.GE.AND P4, PT, R8, RZ, PT ;  /* 0x000000ff0800720c */ /* 0x000fe20003f86270 */
[----:B------:R-:W-:Y:S01]  /*1420*/  IMAD R27, R2, R4, R27 ;  /* 0x00000004021b7224 */ /* 0x000fe200078e021b */
[----:B------:R-:W-:Y:S01]  /*1430*/  IABS R53, R20 ;  /* 0x0000001400357213 */ /* 0x000fe20000000000 */
[----:B------:R-:W-:-:S04]  /*1440*/  IMAD.HI.U32 R8, R6, R25, RZ ;  /* 0x0000001906087227 */ /* 0x000fc800078e00ff */
[----:B------:R-:W-:Y:S02]  /*1450*/  IMAD.MOV R8, RZ, RZ, -R8 ;  /* 0x000000ffff087224 */ /* 0x000fe400078e0a08 */
[--C-:B------:R-:W-:Y:S02]  /*1460*/  @!P5 IMAD.IADD R23, R23, 0x1, -R2.reuse ;  /* 0x000000011717d824 */ /* 0x100fe400078e0a02 */
[----:B------:R-:W-:Y:S01]  /*1470*/  @!P2 IMAD.IADD R21, R21, 0x1, -R2 ;  /* 0x000000011515a824 */ /* 0x000fe200078e0a02 */
[C---:B------:R-:W-:Y:S01]  /*1480*/  ISETP.GT.U32.AND P2, PT, R2.reuse, R27, PT ;  /* 0x0000001b0200720c */ /* 0x040fe20003f44070 */
[C---:B------:R-:W-:Y:S01]  /*1490*/  IMAD R25, R2.reuse, R8, R25 ;  /* 0x0000000802197224 */ /* 0x040fe200078e0219 */
[----:B------:R-:W-:Y:S01]  /*14a0*/  ISETP.GT.U32.AND P5, PT, R2, R23, PT ;  /* 0x000000170200720c */ /* 0x000fe20003fa4070 */
[----:B------:R-:W-:-:S03]  /*14b0*/  IMAD.HI.U32 R4, R6, R31, RZ ;  /* 0x0000001f06047227 */ /* 0x000fc600078e00ff */
[----:B------:R-:W-:Y:S01]  /*14c0*/  ISETP.GT.U32.AND P1, PT, R2, R25, PT ;  /* 0x000000190200720c */ /* 0x000fe20003f24070 */
[----:B------:R-:W-:-:S04]  /*14d0*/  IMAD.HI.U32 R8, R6, R29, RZ ;  /* 0x0000001d06087227 */ /* 0x000fc800078e00ff */
[----:B------:R-:W-:Y:S02]  /*14e0*/  IMAD.MOV R4, RZ, RZ, -R4 ;  /* 0x000000ffff047224 */ /* 0x000fe400078e0a04 */
[----:B------:R-:W-:Y:S02]  /*14f0*/  @!P2 IMAD.IADD R27, R27, 0x1, -R2 ;  /* 0x000000011b1ba824 */ /* 0x000fe400078e0a02 */
[----:B------:R-:W-:Y:S02]  /*1500*/  IMAD.MOV R8, RZ, RZ, -R8 ;  /* 0x000000ffff087224 */ /* 0x000fe400078e0a08 */
[----:B------:R-:W-:Y:S01]  /*1510*/  @!P3 IMAD.MOV R21, RZ, RZ, -R21 ;  /* 0x000000ffff15b224 */ /* 0x000fe200078e0a15 */
[C---:B------:R-:W-:Y:S01]  /*1520*/  ISETP.GT.U32.AND P3, PT, R2.reuse, R27, PT ;  /* 0x0000001b0200720c */ /* 0x040fe20003f64070 */
[----:B------:R-:W-:Y:S02]  /*1530*/  IMAD R31, R2, R4, R31 ;  /* 0x00000004021f7224 */ /* 0x000fe400078e021f */
[----:B------:R-:W-:-:S03]  /*1540*/  IMAD.HI.U32 R4, R6, R35, RZ ;  /* 0x0000002306047227 */ /* 0x000fc600078e00ff */
[C---:B------:R-:W-:Y:S01]  /*1550*/  ISETP.GT.U32.AND P2, PT, R2.reuse, R31, PT ;  /* 0x0000001f0200720c */ /* 0x040fe20003f44070 */
[----:B------:R-:W-:Y:S02]  /*1560*/  IMAD R29, R2, R8, R29 ;  /* 0x00000008021d7224 */ /* 0x000fe400078e021d */
[----:B------:R-:W-:Y:S02]  /*1570*/  @!P1 IMAD.IADD R25, R25, 0x1, -R2 ;  /* 0x0000000119199824 */ /* 0x000fe400078e0a02 */
[----:B------:R-:W-:Y:S02]  /*1580*/  IMAD.MOV R4, RZ, RZ, -R4 ;  /* 0x000000ffff047224 */ /* 0x000fe400078e0a04 */
[----:B------:R-:W-:Y:S01]  /*1590*/  IMAD.HI.U32 R8, R6, R33, RZ ;  /* 0x0000002106087227 */ /* 0x000fe200078e00ff */
[----:B------:R-:W-:-:S03]  /*15a0*/  ISETP.GT.U32.AND P1, PT, R2, R25, PT ;  /* 0x000000190200720c */ /* 0x000fc60003f24070 */
[----:B------:R-:W-:Y:S01]  /*15b0*/  @!P5 IMAD.IADD R23, R23, 0x1, -R2 ;  /* 0x000000011717d824 */ /* 0x000fe200078e0a02 */
[C---:B------:R-:W-:Y:S01]  /*15c0*/  ISETP.GT.U32.AND P5, PT, R2.reuse, R29, PT ;  /* 0x0000001d0200720c */ /* 0x040fe20003fa4070 */
[C---:B------:R-:W-:Y:S02]  /*15d0*/  IMAD R35, R2.reuse, R4, R35 ;  /* 0x0000000402237224 */ /* 0x040fe400078e0223 */
[----:B------:R-:W-:Y:S02]  /*15e0*/  IMAD.MOV R8, RZ, RZ, -R8 ;  /* 0x000000ffff087224 */ /* 0x000fe400078e0a08 */
[--C-:B------:R-:W-:Y:S01]  /*15f0*/  @!P3 IMAD.IADD R27, R27, 0x1, -R2.reuse ;  /* 0x000000011b1bb824 */ /* 0x100fe200078e0a02 */
[C---:B------:R-:W-:Y:S01]  /*1600*/  ISETP.GT.U32.AND P3, PT, R2.reuse, R35, PT ;  /* 0x000000230200720c */ /* 0x040fe20003f64070 */
[----:B------:R-:W-:Y:S01]  /*1610*/  IMAD R33, R2, R8, R33 ;  /* 0x0000000802217224 */ /* 0x000fe200078e0221 */
[----:B------:R-:W-:Y:S01]  /*1620*/  LOP3.LUT R8, R5, 0x78, RZ, 0xfc, !PT ;  /* 0x0000007805087812 */ /* 0x000fe200078efcff */
[--C-:B------:R-:W-:Y:S01]  /*1630*/  @!P1 IMAD.IADD R25, R25, 0x1, -R2.reuse ;  /* 0x0000000119199824 */ /* 0x100fe200078e0a02 */
[----:B------:R-:W-:Y:S01]  /*1640*/  ISETP.GE.AND P1, PT, R10, RZ, PT ;  /* 0x000000ff0a00720c */ /* 0x000fe20003f26270 */
[--C-:B------:R-:W-:Y:S01]  /*1650*/  @!P2 IMAD.IADD R31, R31, 0x1, -R2.reuse ;  /* 0x000000011f1fa824 */ /* 0x100fe200078e0a02 */
[----:B------:R-:W-:Y:S01]  /*1660*/  IABS R37, R8 ;  /* 0x0000000800257213 */ /* 0x000fe20000000000 */
[----:B------:R-:W-:Y:S01]  /*1670*/  @!P5 IMAD.IADD R29, R29, 0x1, -R2 ;  /* 0x000000011d1dd824 */ /* 0x000fe200078e0a02 */
[----:B------:R-:W-:Y:S01]  /*1680*/  LOP3.LUT R10, R5, 0x80, RZ, 0xfc, !PT ;  /* 0x00000080050a7812 */ /* 0x000fe200078efcff */
[----:B------:R-:W-:Y:S01]  /*1690*/  @!P4 IMAD.MOV R25, RZ, RZ, -R25 ;  /* 0x000000ffff19c224 */ /* 0x000fe200078e0a19 */
[----:B------:R-:W-:Y:S01]  /*16a0*/  ISETP.GT.U32.AND P4, PT, R2, R33, PT ;  /* 0x000000210200720c */ /* 0x000fe20003f84070 */
[----:B------:R-:W-:Y:S01]  /*16b0*/  IMAD.HI.U32 R4, R6, R37, RZ ;  /* 0x0000002506047227 */ /* 0x000fe200078e00ff */
[----:B------:R-:W-:-:S02]  /*16c0*/  ISETP.GT.U32.AND P5, PT, R2, R29, PT ;  /* 0x0000001d0200720c */ /* 0x000fc40003fa4070 */
[----:B------:R-:W-:Y:S01]  /*16d0*/  IABS R39, R10 ;  /* 0x0000000a00277213 */ /* 0x000fe20000000000 */
[----:B------:R-:W-:Y:S01]  /*16e0*/  @!P3 IMAD.IADD R35, R35, 0x1, -R2 ;  /* 0x000000012323b824 */ /* 0x000fe200078e0a02 */
[C---:B------:R-:W-:Y:S01]  /*16f0*/  ISETP.GT.U32.AND P2, PT, R2.reuse, R31, PT ;  /* 0x0000001f0200720c */ /* 0x040fe20003f44070 */
[----:B------:R-:W-:Y:S02]  /*1700*/  IMAD.MOV R4, RZ, RZ, -R4 ;  /* 0x000000ffff047224 */ /* 0x000fe400078e0a04 */
[----:B------:R-:W-:Y:S01]  /*1710*/  @!P0 IMAD.MOV R23, RZ, RZ, -R23 ;  /* 0x000000ffff178224 */ /* 0x000fe200078e0a17 */
[C---:B------:R-:W-:Y:S01]  /*1720*/  ISETP.GT.U32.AND P3, PT, R2.reuse, R35, PT ;  /* 0x000000230200720c */ /* 0x040fe20003f64070 */
[----:B------:R-:W-:Y:S01]  /*1730*/  IMAD R37, R2, R4, R37 ;  /* 0x0000000402257224 */ /* 0x000fe200078e0225 */
[----:B------:R-:W-:Y:S01]  /*1740*/  ISETP.GE.AND P0, PT, R12, RZ, PT ;  /* 0x000000ff0c00720c */ /* 0x000fe20003f06270 */
[----:B------:R-:W-:Y:S01]  /*1750*/  IMAD.HI.U32 R4, R6, R39, RZ ;  /* 0x0000002706047227 */ /* 0x000fe200078e00ff */
[----:B------:R-:W-:-:S03]  /*1760*/  LOP3.LUT R12, R5, 0x90, RZ, 0xfc, !PT ;  /* 0x00000090050c7812 */ /* 0x000fc600078efcff */
[----:B------:R-:W-:Y:S01]  /*1770*/  IMAD.MOV R4, RZ, RZ, -R4 ;  /* 0x000000ffff047224 */ /* 0x000fe200078e0a04 */
[----:B------:R-:W-:Y:S01]  /*1780*/  IABS R43, R12 ;  /* 0x0000000c002b7213 */ /* 0x000fe20000000000 */
[--C-:B------:R-:W-:Y:S01]  /*1790*/  @!P5 IMAD.IADD R29, R29, 0x1, -R2.reuse ;  /* 0x000000011d1dd824 */ /* 0x100fe200078e0a02 */
[----:B------:R-:W-:Y:S01]  /*17a0*/  ISETP.GE.AND P5, PT, R14, RZ, PT ;  /* 0x000000ff0e00720c */ /* 0x000fe20003fa6270 */
[C---:B------:R-:W-:Y:S01]  /*17b0*/  IMAD R39, R2.reuse, R4, R39 ;  /* 0x0000000402277224 */ /* 0x040fe200078e0227 */
[----:B------:R-:W-:Y:S01]  /*17c0*/  LOP3.LUT R14, R5, 0x98, RZ, 0xfc, !PT ;  /* 0x00000098050e7812 */ /* 0x000fe200078efcff */
[--C-:B------:R-:W-:Y:S02]  /*17d0*/  @!P3 IMAD.IADD R35, R35, 0x1, -R2.reuse ;  /* 0x000000012323b824 */ /* 0x100fe400078e0a02 */
[--C-:B------:R-:W-:Y:S01]  /*17e0*/  @!P4 IMAD.IADD R33, R33, 0x1, -R2.reuse ;  /* 0x000000012121c824 */ /* 0x100fe200078e0a02 */
[----:B------:R-:W-:Y:S01]  /*17f0*/  ISETP.GT.U32.AND P3, PT, R2, R39, PT ;  /* 0x000000270200720c */ /* 0x000fe20003f64070 */
[----:B------:R-:W-:Y:S01]  /*1800*/  @!P2 IMAD.IADD R31, R31, 0x1, -R2 ;  /* 0x000000011f1fa824 */ /* 0x000fe200078e0a02 */
[----:B------:R-:W-:Y:S01]  /*1810*/  ISETP.GE.AND P4, PT, R16, RZ, PT ;  /* 0x000000ff1000720c */ /* 0x000fe20003f86270 */
[----:B------:R-:W-:Y:S01]  /*1820*/  @!P1 IMAD.MOV R27, RZ, RZ, -R27 ;  /* 0x000000ffff1b9224 */ /* 0x000fe200078e0a1b */
[----:B------:R-:W-:Y:S01]  /*1830*/  ISETP.GT.U32.AND P1, PT, R2, R33, PT ;  /* 0x000000210200720c */ /* 0x000fe20003f24070 */
[----:B------:R-:W-:Y:S01]  /*1840*/  @!P0 IMAD.MOV R29, RZ, RZ, -R29 ;  /* 0x000000ffff1d8224 */ /* 0x000fe200078e0a1d */
[----:B------:R-:W-:Y:S01]  /*1850*/  ISETP.GE.AND P0, PT, R8, RZ, PT ;  /* 0x000000ff0800720c */ /* 0x000fe20003f06270 */
[----:B------:R-:W-:Y:S01]  /*1860*/  @!P5 IMAD.MOV R31, RZ, RZ, -R31 ;  /* 0x000000ffff1fd224 */ /* 0x000fe200078e0a1f */
[----:B------:R-:W-:Y:S01]  /*1870*/  ISETP.GT.U32.AND P5, PT, R2, R37, PT ;  /* 0x000000250200720c */ /* 0x000fe20003fa4070 */
[----:B-----5:R-:W-:Y:S01]  /*1880*/  IMAD R90, R90, UR4, RZ ;  /* 0x000000045a5a7c24 */ /* 0x020fe2000f8e02ff */
[----:B------:R-:W-:-:S02]  /*1890*/  LOP3.LUT R8, R5, 0x88, RZ, 0xfc, !PT ;  /* 0x0000008805087812 */ /* 0x000fc400078efcff */
[----:B------:R-:W-:Y:S01]  /*18a0*/  IABS R45, R14 ;  /* 0x0000000e002d7213 */ /* 0x000fe20000000000 */
[--C-:B------:R-:W-:Y:S01]  /*18b0*/  @!P3 IMAD.IADD R39, R39, 0x1, -R2.reuse ;  /* 0x000000012727b824 */ /* 0x100fe200078e0a02 */
[----:B------:R-:W-:Y:S02]  /*18c0*/  IABS R41, R8 ;  /* 0x0000000800297213 */ /* 0x000fe40000000000 */
[----:B------:R-:W-:Y:S01]  /*18d0*/  LOP3.LUT R16, R5, 0xa8, RZ, 0xfc, !PT ;  /* 0x000000a805107812 */ /* 0x000fe200078efcff */
[--C-:B------:R-:W-:Y:S01]  /*18e0*/  @!P1 IMAD.IADD R33, R33, 0x1, -R2.reuse ;  /* 0x0000000121219824 */ /* 0x100fe200078e0a02 */
[----:B------:R-:W-:Y:S01]  /*18f0*/  ISETP.GT.U32.AND P3, PT, R2, R39, PT ;  /* 0x000000270200720c */ /* 0x000fe20003f64070 */
[----:B------:R-:W-:Y:S01]  /*1900*/  IMAD.HI.U32 R4, R6, R41, RZ ;  /* 0x0000002906047227 */ /* 0x000fe200078e00ff */
[----:B------:R-:W-:Y:S02]  /*1910*/  ISETP.GE.AND P1, PT, R10, RZ, PT ;  /* 0x000000ff0a00720c */ /* 0x000fe40003f26270 */
[----:B------:R-:W-:Y:S01]  /*1920*/  ISETP.GE.AND P2, PT, R18, RZ, PT ;  /* 0x000000ff1200720c */ /* 0x000fe20003f46270 */
[----:B------:R-:W-:Y:S01]  /*1930*/  @!P5 IMAD.IADD R37, R37, 0x1, -R2 ;  /* 0x000000012525d824 */ /* 0x000fe200078e0a02 */
[----:B------:R-:W-:Y:S01]  /*1940*/  ISETP.GE.AND P5, PT, R8, RZ, PT ;  /* 0x000000ff0800720c */ /* 0x000fe20003fa6270 */
[----:B------:R-:W-:Y:S01]  /*1950*/  IMAD.HI.U32 R8, R6, R43, RZ ;  /* 0x0000002b06087227 */ /* 0x000fe200078e00ff */
[----:B------:R-:W-:-:S02]  /*1960*/  LOP3.LUT R18, R5, 0xb0, RZ, 0xfc, !PT ;  /* 0x000000b005127812 */ /* 0x000fc400078efcff */
[----:B------:R-:W-:Y:S01]  /*1970*/  IABS R49, R16 ;  /* 0x0000001000317213 */ /* 0x000fe20000000000 */
[----:B------:R-:W-:Y:S01]  /*1980*/  IMAD.MOV R4, RZ, RZ, -R4 ;  /* 0x000000ffff047224 */ /* 0x000fe200078e0a04 */
[----:B------:R-:W-:Y:S01]  /*1990*/  IABS R51, R18 ;  /* 0x0000001200337213 */ /* 0x000fe20000000000 */
[----:B------:R-:W-:Y:S02]  /*19a0*/  IMAD.MOV R8, RZ, RZ, -R8 ;  /* 0x000000ffff087224 */ /* 0x000fe400078e0a08 */
[C---:B------:R-:W-:Y:S01]  /*19b0*/  IMAD R41, R2.reuse, R4, R41 ;  /* 0x0000000402297224 */ /* 0x040fe200078e0229 */
[----:B------:R-:W-:Y:S01]  /*19c0*/  LOP3.LUT R4, R5, 0xa0, RZ, 0xfc, !PT ;  /* 0x000000a005047812 */ /* 0x000fe200078efcff */
[C---:B------:R-:W-:Y:S02]  /*19d0*/  IMAD R43, R2.reuse, R8, R43 ;  /* 0x00000008022b7224 */ /* 0x040fe400078e022b */
[----:B------:R-:W-:Y:S01]  /*19e0*/  @!P3 IMAD.IADD R39, R39, 0x1, -R2 ;  /* 0x000000012727b824 */ /* 0x000fe200078e0a02 */
[C---:B------:R-:W-:Y:S01]  /*19f0*/  ISETP.GT.U32.AND P3, PT, R2.reuse, R41, PT ;  /* 0x000000290200720c */ /* 0x040fe20003f64070 */
[----:B------:R-:W-:Y:S01]  /*1a00*/  @!P4 IMAD.MOV R33, RZ, RZ, -R33 ;  /* 0x000000ffff21c224 */ /* 0x000fe200078e0a21 */
[C---:B------:R-:W-:Y:S01]  /*1a10*/  ISETP.GT.U32.AND P4, PT, R2.reuse, R37, PT ;  /* 0x000000250200720c */ /* 0x040fe20003f84070 */
[----:B------:R-:W-:Y:S01]  /*1a20*/  @!P1 IMAD.MOV R39, RZ, RZ, -R39 ;  /* 0x000000ffff279224 */ /* 0x000fe200078e0a27 */
[----:B------:R-:W-:Y:S01]  /*1a30*/  ISETP.GT.U32.AND P1, PT, R2, R43, PT ;  /* 0x0000002b0200720c */ /* 0x000fe20003f24070 */
[----:B------:R-:W-:Y:S01]  /*1a40*/  IMAD.HI.U32 R10, R6, R45, RZ ;  /* 0x0000002d060a7227 */ /* 0x000fe200078e00ff */
[----:B------:R-:W-:-:S03]  /*1a50*/  IABS R47, R4 ;  /* 0x00000004002f7213 */ /* 0x000fc60000000000 */
[----:B------:R-:W-:Y:S02]  /*1a60*/  IMAD.MOV R10, RZ, RZ, -R10 ;  /* 0x000000ffff0a7224 */ /* 0x000fe400078e0a0a */
[----:B------:R-:W-:-:S04]  /*1a70*/  IMAD.HI.U32 R8, R6, R49, RZ ;  /* 0x0000003106087227 */ /* 0x000fc800078e00ff */
[--C-:B------:R-:W-:Y:S02]  /*1a80*/  @!P3 IMAD.IADD R41, R41, 0x1, -R2.reuse ;  /* 0x000000012929b824 */ /* 0x100fe400078e0a02 */
[--C-:B------:R-:W-:Y:S01]  /*1a90*/  @!P4 IMAD.IADD R37, R37, 0x1, -R2.reuse ;  /* 0x000000012525c824 */ /* 0x100fe200078e0a02 */
[----:B------:R-:W-:Y:S01]  /*1aa0*/  ISETP.GE.AND P4, PT, R14, RZ, PT ;  /* 0x000000ff0e00720c */ /* 0x000fe20003f86270 */
[----:B------:R-:W-:Y:S01]  /*1ab0*/  @!P1 IMAD.IADD R43, R43, 0x1, -R2 ;  /* 0x000000012b2b9824 */ /* 0x000fe200078e0a02 */
[----:B------:R-:W-:Y:S01]  /*1ac0*/  ISETP.GT.U32.AND P3, PT, R2, R41, PT ;  /* 0x000000290200720c */ /* 0x000fe20003f64070 */
[----:B------:R-:W-:Y:S01]  /*1ad0*/  @!P0 IMAD.MOV R37, RZ, RZ, -R37 ;  /* 0x000000ffff258224 */ /* 0x000fe200078e0a25 */
[----:B------:R-:W-:Y:S01]  /*1ae0*/  ISETP.GE.AND P0, PT, R4, RZ, PT ;  /* 0x000000ff0400720c */ /* 0x000fe20003f06270 */
[----:B------:R-:W-:Y:S01]  /*1af0*/  IMAD.HI.U32 R4, R6, R47, RZ ;  /* 0x0000002f06047227 */ /* 0x000fe200078e00ff */
[----:B------:R-:W-:-:S03]  /*1b00*/  ISETP.GT.U32.AND P1, PT, R2, R43, PT ;  /* 0x0000002b0200720c */ /* 0x000fc60003f24070 */
[----:B------:R-:W-:Y:S02]  /*1b10*/  IMAD R45, R2, R10, R45 ;  /* 0x0000000a022d7224 */ /* 0x000fe400078e022d */
[----:B------:R-:W-:Y:S02]  /*1b20*/  IMAD.MOV R4, RZ, RZ, -R4 ;  /* 0x000000ffff047224 */ /* 0x000fe400078e0a04 */
[----:B------:R-:W-:-:S04]  /*1b30*/  IMAD.HI.U32 R10, R6, R51, RZ ;  /* 0x00000033060a7227 */ /* 0x000fc800078e00ff */
[--C-:B------:R-:W-:Y:S01]  /*1b40*/  @!P3 IMAD.IADD R41, R41, 0x1, -R2.reuse ;  /* 0x000000012929b824 */ /* 0x100fe200078e0a02 */
[C---:B------:R-:W-:Y:S01]  /*1b50*/  ISETP.GT.U32.AND P3, PT, R2.reuse, R45, PT ;  /* 0x0000002d0200720c */ /* 0x040fe20003f64070 */
[C---:B------:R-:W-:Y:S02]  /*1b60*/  IMAD R47, R2.reuse, R4, R47 ;  /* 0x00000004022f7224 */ /* 0x040fe400078e022f */
[----:B------:R-:W-:Y:S02]  /*1b70*/  @!P1 IMAD.IADD R43, R43, 0x1, -R2 ;  /* 0x000000012b2b9824 */ /* 0x000fe400078e0a02 */
[----:B------:R-:W-:Y:S01]  /*1b80*/  IMAD.MOV R8, RZ, RZ, -R8 ;  /* 0x000000ffff087224 */ /* 0x000fe200078e0a08 */
[C---:B------:R-:W-:Y:S01]  /*1b90*/  ISETP.GT.U32.AND P1, PT, R2.reuse, R47, PT ;  /* 0x0000002f0200720c */ /* 0x040fe20003f24070 */
[----:B------:R-:W-:Y:S02]  /*1ba0*/  IMAD.MOV R10, RZ, RZ, -R10 ;  /* 0x000000ffff0a7224 */ /* 0x000fe400078e0a0a */
[----:B------:R-:W-:-:S02]  /*1bb0*/  IMAD R49, R2, R8, R49 ;  /* 0x0000000802317224 */ /* 0x000fc400078e0231 */
[----:B------:R-:W-:Y:S01]  /*1bc0*/  @!P2 IMAD.MOV R35, RZ, RZ, -R35 ;  /* 0x000000ffff23a224 */ /* 0x000fe200078e0a23 */
[----:B------:R-:W-:Y:S01]  /*1bd0*/  ISETP.GE.AND P2, PT, R12, RZ, PT ;  /* 0x000000ff0c00720c */ /* 0x000fe20003f46270 */
[----:B------:R-:W-:Y:S02]  /*1be0*/  @!P3 IMAD.IADD R45, R45, 0x1, -R2 ;  /* 0x000000012d2db824 */ /* 0x000fe400078e0a02 */
[----:B------:R-:W-:Y:S02]  /*1bf0*/  IMAD R51, R2, R10, R51 ;  /* 0x0000000a02337224 */ /* 0x000fe400078e0233 */
[----:B------:R-:W-:Y:S01]  /*1c00*/  IMAD.HI.U32 R12, R6, R53, RZ ;  /* 0x00000035060c7227 */ /* 0x000fe200078e00ff */
[----:B------:R-:W-:-:S03]  /*1c10*/  ISETP.GT.U32.AND P3, PT, R2, R45, PT ;  /* 0x0000002d0200720c */ /* 0x000fc60003f64070 */
[----:B------:R-:W-:Y:S02]  /*1c20*/  @!P1 IMAD.IADD R47, R47, 0x1, -R2 ;  /* 0x000000012f2f9824 */ /* 0x000fe400078e0a02 */
[----:B------:R-:W-:-:S03]  /*1c30*/  IMAD.HI.U32 R14, R6, R57, RZ ;  /* 0x00000039060e7227 */ /* 0x000fc600078e00ff */
[C---:B------:R-:W-:Y:S01]  /*1c40*/  ISETP.GT.U32.AND P1, PT, R2.reuse, R47, PT ;  /* 0x0000002f0200720c */ /* 0x040fe20003f24070 */
[----:B------:R-:W-:Y:S02]  /*1c50*/  IMAD.MOV R12, RZ, RZ, -R12 ;  /* 0x000000ffff0c7224 */ /* 0x000fe400078e0a0c */
[----:B------:R-:W-:Y:S02]  /*1c60*/  IMAD.MOV R14, RZ, RZ, -R14 ;  /* 0x000000ffff0e7224 */ /* 0x000fe400078e0a0e */
[----:B------:R-:W-:Y:S01]  /*1c70*/  @!P3 IMAD.IADD R45, R45, 0x1, -R2 ;  /* 0x000000012d2db824 */ /* 0x000fe200078e0a02 */
[C---:B------:R-:W-:Y:S01]  /*1c80*/  ISETP.GT.U32.AND P3, PT, R2.reuse, R49, PT ;  /* 0x000000310200720c */ /* 0x040fe20003f64070 */
[C---:B------:R-:W-:Y:S02]  /*1c90*/  IMAD R53, R2.reuse, R12, R53 ;  /* 0x0000000c02357224 */ /* 0x040fe400078e0235 */
[----:B------:R-:W-:Y:S01]  /*1ca0*/  IMAD R57, R2, R14, R57 ;  /* 0x0000000e02397224 */ /* 0x000fe200078e0239 */
[----:B------:R-:W-:Y:S01]  /*1cb0*/  LOP3.LUT R14, R5, 0xd0, RZ, 0xfc, !PT ;  /* 0x000000d0050e7812 */ /* 0x000fe200078efcff */
[----:B------:R-:W-:-:S03]  /*1cc0*/  IMAD.HI.U32 R4, R6, R59, RZ ;  /* 0x0000003b06047227 */ /* 0x000fc600078e00ff */
[----:B------:R-:W-:Y:S01]  /*1cd0*/  IABS R61, R14 ;  /* 0x0000000e003d7213 */ /* 0x000fe20000000000 */
[----:B------:R-:W-:Y:S01]  /*1ce0*/  @!P1 IMAD.IADD R47, R47, 0x1, -R2 ;  /* 0x000000012f2f9824 */ /* 0x000fe200078e0a02 */
[C---:B------:R-:W-:Y:S01]  /*1cf0*/  ISETP.GT.U32.AND P1, PT, R2.reuse, R51, PT ;  /* 0x000000330200720c */ /* 0x040fe20003f24070 */
[----:B------:R-:W-:Y:S02]  /*1d00*/  IMAD.MOV R8, RZ, RZ, -R4 ;  /* 0x000000ffff087224 */ /* 0x000fe400078e0a04 */
[----:B------:R-:W-:Y:S01]  /*1d10*/  @!P3 IMAD.IADD R49, R49, 0x1, -R2 ;  /* 0x000000013131b824 */ /* 0x000fe200078e0a02 */
[----:B------:R-:W-:Y:S01]  /*1d20*/  ISETP.GT.U32.AND P3, PT, R2, R53, PT ;  /* 0x000000350200720c */ /* 0x000fe20003f64070 */
[----:B------:R-:W-:-:S04]  /*1d30*/  IMAD.HI.U32 R4, R6, R61, RZ ;  /* 0x0000003d06047227 */ /* 0x000fc800078e00ff */
[C---:B------:R-:W-:Y:S02]  /*1d40*/  IMAD R59, R2.reuse, R8, R59 ;  /* 0x00000008023b7224 */ /* 0x040fe400078e023b */
[----:B------:R-:W-:Y:S02]  /*1d50*/  IMAD.MOV R8, RZ, RZ, -R4 ;  /* 0x000000ffff087224 */ /* 0x000fe400078e0a04 */
[----:B------:R-:W-:Y:S01]  /*1d60*/  @!P1 IMAD.IADD R51, R51, 0x1, -R2 ;  /* 0x0000000133339824 */ /* 0x000fe200078e0a02 */
[----:B------:R-:W-:Y:S01]  /*1d70*/  ISETP.GT.U32.AND P1, PT, R2, R57, PT ;  /* 0x000000390200720c */ /* 0x000fe20003f24070 */
[----:B------:R-:W-:-:S04]  /*1d80*/  IMAD.HI.U32 R4, R6, R63, RZ ;  /* 0x0000003f06047227 */ /* 0x000fc800078e00ff */
[----:B------:R-:W-:Y:S01]  /*1d90*/  @!P3 IMAD.IADD R53, R53, 0x1, -R2 ;  /* 0x000000013535b824 */ /* 0x000fe200078e0a02 */
[C---:B------:R-:W-:Y:S01]  /*1da0*/  ISETP.GT.U32.AND P3, PT, R2.reuse, R59, PT ;  /* 0x0000003b0200720c */ /* 0x040fe20003f64070 */
[----:B------:R-:W-:Y:S02]  /*1db0*/  IMAD.MOV R10, RZ, RZ, -R4 ;  /* 0x000000ffff0a7224 */ /* 0x000fe400078e0a04 */
[----:B------:R-:W-:Y:S02]  /*1dc0*/  IMAD R61, R2, R8, R61 ;  /* 0x00000008023d7224 */ /* 0x000fe400078e023d */
[----:B------:R-:W-:-:S04]  /*1dd0*/  IMAD.HI.U32 R4, R6, R65, RZ ;  /* 0x0000004106047227 */ /* 0x000fc800078e00ff */
[----:B------:R-:W-:Y:S01]  /*1de0*/  @!P1 IMAD.IADD R57, R57, 0x1, -R2 ;  /* 0x0000000139399824 */ /* 0x000fe200078e0a02 */
[C---:B------:R-:W-:Y:S01]  /*1df0*/  ISETP.GT.U32.AND P1, PT, R2.reuse, R49, PT ;  /* 0x000000310200720c */ /* 0x040fe20003f24070 */
[----:B------:R-:W-:Y:S01]  /*1e00*/  IMAD R63, R2, R10, R63 ;  /* 0x0000000a023f7224 */ /* 0x000fe200078e023f */
[----:B------:R-:W-:Y:S01]  /*1e10*/  LOP3.LUT R10, R5, 0xf0, RZ, 0xfc, !PT ;  /* 0x000000f0050a7812 */ /* 0x000fe200078efcff */
[----:B------:R-:W-:-:S03]  /*1e20*/  IMAD.HI.U32 R8, R6, R67, RZ ;  /* 0x0000004306087227 */ /* 0x000fc600078e00ff */
[----:B------:R-:W-:Y:S01]  /*1e30*/  IABS R12, R10 ;  /* 0x0000000a000c7213 */ /* 0x000fe20000000000 */
[----:B------:R-:W-:Y:S02]  /*1e40*/  IMAD.MOV R4, RZ, RZ, -R4 ;  /* 0x000000ffff047224 */ /* 0x000fe400078e0a04 */
[----:B------:R-:W-:Y:S02]  /*1e50*/  IMAD.MOV R8, RZ, RZ, -R8 ;  /* 0x000000ffff087224 */ /* 0x000fe400078e0a08 */
[C---:B------:R-:W-:Y:S01]  /*1e60*/  IMAD R5, R2.reuse, R4, R65 ;  /* 0x0000000402057224 */ /* 0x040fe200078e0241 */
[----:B------:R-:W-:Y:S01]  /*1e70*/  SHF.R.U32.HI R4, RZ, 0x5, R108 ;  /* 0x00000005ff047819 */ /* 0x000fe2000001166c */
[----:B------:R-:W-:Y:S01]  /*1e80*/  @!P5 IMAD.MOV R41, RZ, RZ, -R41 ;  /* 0x000000ffff29d224 */ /* 0x000fe200078e0a29 */
[C---:B------:R-:W-:Y:S01]  /*1e90*/  ISETP.GT.U32.AND P5, PT, R2.reuse, R53, PT ;  /* 0x000000350200720c */ /* 0x040fe20003fa4070 */
[----:B------:R-:W-:Y:S01]  /*1ea0*/  @!P2 IMAD.MOV R43, RZ, RZ, -R43 ;  /* 0x000000ffff2ba224 */ /* 0x000fe200078e0a2b */
[C---:B------:R-:W-:Y:S01]  /*1eb0*/  ISETP.GT.U32.AND P2, PT, R2.reuse, R51, PT ;  /* 0x000000330200720c */ /* 0x040fe20003f44070 */
[----:B------:R-:W-:Y:S01]  /*1ec0*/  @!P3 IMAD.IADD R59, R59, 0x1, -R2 ;  /* 0x000000013b3bb824 */ /* 0x000fe200078e0a02 */
[C---:B------:R-:W-:Y:S01]  /*1ed0*/  ISETP.GT.U32.AND P3, PT, R2.reuse, R57, PT ;  /* 0x000000390200720c */ /* 0x040fe20003f64070 */
[----:B------:R-:W-:Y:S01]  /*1ee0*/  IMAD R65, R2, R8, R67 ;  /* 0x0000000802417224 */ /* 0x000fe200078e0243 */
[----:B------:R-:W-:Y:S01]  /*1ef0*/  R2UR UR9, R4 ;  /* 0x00000000040972ca */ /* 0x000fe200000e0000 */
[----:B------:R-:W-:Y:S01]  /*1f00*/  @!P0 IMAD.MOV R47, RZ, RZ, -R47 ;  /* 0x000000ffff2f8224 */ /* 0x000fe200078e0a2f */
[C---:B------:R-:W-:Y:S01]  /*1f10*/  ISETP.GT.U32.AND P0, PT, R2.reuse, R61, PT ;  /* 0x0000003d0200720c */ /* 0x040fe20003f04070 */
[----:B------:R-:W-:Y:S01]  /*1f20*/  IMAD.MOV.U32 R67, RZ, RZ, R12 ;  /* 0x000000ffff437224 */ /* 0x000fe200078e000c */
[----:B------:R-:W1:Y:S01]  /*1f30*/  LDS R8, [UR10] ;  /* 0x0000000aff087984 */ /* 0x000e620008000800 */
[----:B------:R-:W-:Y:S01]  /*1f40*/  @!P4 IMAD.MOV R45, RZ, RZ, -R45 ;  /* 0x000000ffff2dc224 */ /* 0x000fe200078e0a2d */
[C---:B------:R-:W-:Y:S01]  /*1f50*/  ISETP.GT.U32.AND P4, PT, R2.reuse, R59, PT ;  /* 0x0000003b0200720c */ /* 0x040fe20003f84070 */
[----:B------:R-:W-:Y:S01]  /*1f60*/  @!P1 IMAD.IADD R49, R49, 0x1, -R2 ;  /* 0x0000000131319824 */ /* 0x000fe200078e0a02 */
[----:B------:R-:W-:Y:S01]  /*1f70*/  ISETP.GT.U32.AND P1, PT, R2, R63, PT ;  /* 0x0000003f0200720c */ /* 0x000fe20003f24070 */
[----:B------:R-:W-:Y:S01]  /*1f80*/  IMAD.HI.U32 R6, R6, R67, RZ ;  /* 0x0000004306067227 */ /* 0x000fe200078e00ff */
[----:B------:R-:W-:-:S03]  /*1f90*/  LOP3.LUT R4, R69, 0x70, RZ, 0xc0, !PT ;  /* 0x0000007045047812 */ /* 0x000fc600078ec0ff */
[----:B------:R-:W-:Y:S01]  /*1fa0*/  IMAD.MOV R6, RZ, RZ, -R6 ;  /* 0x000000ffff067224 */ /* 0x000fe200078e0a06 */
[----:B------:R-:W-:Y:S01]  /*1fb0*/  USHF.L.U32 UR4, UR9, 0x15, URZ ;  /* 0x0000001509047899 */ /* 0x000fe200080006ff */
[--C-:B------:R-:W-:Y:S01]  /*1fc0*/  @!P2 IMAD.IADD R51, R51, 0x1, -R2.reuse ;  /* 0x000000013333a824 */ /* 0x100fe200078e0a02 */
[C---:B------:R-:W-:Y:S01]  /*1fd0*/  ISETP.GT.U32.AND P2, PT, R2.reuse, R5, PT ;  /* 0x000000050200720c */ /* 0x040fe20003f44070 */
[--C-:B------:R-:W-:Y:S01]  /*1fe0*/  @!P5 IMAD.IADD R53, R53, 0x1, -R2.reuse ;  /* 0x000000013535d824 */ /* 0x100fe200078e0a02 */
[C---:B------:R-:W-:Y:S01]  /*1ff0*/  ISETP.GT.U32.AND P5, PT, R2.reuse, R65, PT ;  /* 0x000000410200720c */ /* 0x040fe20003fa4070 */
[----:B------:R-:W-:Y:S01]  /*2000*/  IMAD R67, R2, R6, R67 ;  /* 0x0000000602437224 */ /* 0x000fe200078e0243 */
[----:B------:R-:W-:Y:S01]  /*2010*/  USHF.L.U32 UR5, UR9, 0x5, URZ ;  /* 0x0000000509057899 */ /* 0x000fe200080006ff */
[--C-:B------:R-:W-:Y:S01]  /*2020*/  @!P0 IMAD.IADD R61, R61, 0x1, -R2.reuse ;  /* 0x000000013d3d8824 */ /* 0x100fe200078e0a02 */
[----:B------:R-:W-:Y:S01]  /*2030*/  ISETP.GE.AND P0, PT, R18, RZ, PT ;  /* 0x000000ff1200720c */ /* 0x000fe20003f06270 */
[--C-:B------:R-:W-:Y:S01]  /*2040*/  @!P3 IMAD.IADD R57, R57, 0x1, -R2.reuse ;  /* 0x000000013939b824 */ /* 0x100fe200078e0a02 */
[----:B------:R-:W-:Y:S01]  /*2050*/  ISETP.GE.AND P3, PT, R16, RZ, PT ;  /* 0x000000ff1000720c */ /* 0x000fe20003f66270 */
[--C-:B------:R-:W-:Y:S01]  /*2060*/  @!P4 IMAD.IADD R59, R59, 0x1, -R2.reuse ;  /* 0x000000013b3bc824 */ /* 0x100fe200078e0a02 */
[----:B------:R-:W-:Y:S01]  /*2070*/  ISETP.GT.U32.AND P4, PT, R2, R67, PT ;  /* 0x000000430200720c */ /* 0x000fe20003f84070 */
[--C-:B------:R-:W-:Y:S01]  /*2080*/  @!P1 IMAD.IADD R63, R63, 0x1, -R2.reuse ;  /* 0x000000013f3f9824 */ /* 0x100fe200078e0a02 */
[----:B------:R-:W-:Y:S01]  /*2090*/  ISETP.GE.AND P1, PT, R20, RZ, PT ;  /* 0x000000ff1400720c */ /* 0x000fe20003f26270 */
[--C-:B------:R-:W-:Y:S01]  /*20a0*/  @!P2 IMAD.IADD R5, R5, 0x1, -R2.reuse ;  /* 0x000000010505a824 */ /* 0x100fe200078e0a02 */
[----:B------:R-:W-:Y:S01]  /*20b0*/  ISETP.GE.AND P2, PT, R22, RZ, PT ;  /* 0x000000ff1600720c */ /* 0x000fe20003f46270 */
[----:B------:R-:W-:Y:S01]  /*20c0*/  @!P5 IMAD.IADD R65, R65, 0x1, -R2 ;  /* 0x000000014141d824 */ /* 0x000fe200078e0a02 */
[----:B------:R-:W-:Y:S01]  /*20d0*/  ISETP.GE.AND P5, PT, R24, RZ, PT ;  /* 0x000000ff1800720c */ /* 0x000fe20003fa6270 */
[----:B------:R-:W-:-:S02]  /*20e0*/  IMAD R177, R3, 0x80, R4 ;  /* 0x0000008003b17824 */ /* 0x000fc400078e0204 */
[----:B------:R-:W-:Y:S01]  /*20f0*/  @!P0 IMAD.MOV R51, RZ, RZ, -R51 ;  /* 0x000000ffff338224 */ /* 0x000fe200078e0a33 */
[C---:B------:R-:W-:Y:S01]  /*2100*/  ISETP.GT.U32.AND P0, PT, R2.reuse, R63, PT ;  /* 0x0000003f0200720c */ /* 0x040fe20003f04070 */
[----:B------:R-:W-:Y:S01]  /*2110*/  @!P3 IMAD.MOV R49, RZ, RZ, -R49 ;  /* 0x000000ffff31b224 */ /* 0x000fe200078e0a31 */
[C---:B------:R-:W-:Y:S01]  /*2120*/  ISETP.GT.U32.AND P3, PT, R2.reuse, R61, PT ;  /* 0x0000003d0200720c */ /* 0x040fe20003f64070 */
[----:B------:R-:W-:Y:S01]  /*2130*/  @!P4 IMAD.IADD R67, R67, 0x1, -R2 ;  /* 0x000000014343c824 */ /* 0x000fe200078e0a02 */
[C---:B------:R-:W-:Y:S01]  /*2140*/  ISETP.GT.U32.AND P4, PT, R2.reuse, R65, PT ;  /* 0x000000410200720c */ /* 0x040fe20003f84070 */
[----:B------:R-:W-:Y:S01]  /*2150*/  @!P1 IMAD.MOV R53, RZ, RZ, -R53 ;  /* 0x000000ffff359224 */ /* 0x000fe200078e0a35 */
[C---:B------:R-:W-:Y:S01]  /*2160*/  ISETP.GT.U32.AND P1, PT, R2.reuse, R5, PT ;  /* 0x000000050200720c */ /* 0x040fe20003f24070 */
[----:B------:R-:W-:Y:S01]  /*2170*/  @!P2 IMAD.MOV R57, RZ, RZ, -R57 ;  /* 0x000000ffff39a224 */ /* 0x000fe200078e0a39 */
[----:B------:R-:W-:Y:S01]  /*2180*/  ISETP.GT.U32.AND P2, PT, R2, R67, PT ;  /* 0x000000430200720c */ /* 0x000fe20003f44070 */
[----:B------:R-:W-:Y:S01]  /*2190*/  @!P5 IMAD.MOV R59, RZ, RZ, -R59 ;  /* 0x000000ffff3bd224 */ /* 0x000fe200078e0a3b */
[----:B------:R-:W-:-:S02]  /*21a0*/  ISETP.GE.AND P5, PT, R14, RZ, PT ;  /* 0x000000ff0e00720c */ /* 0x000fc40003fa6270 */
[----:B-1----:R-:W-:Y:S01]  /*21b0*/  R2UR UR22, R8 ;  /* 0x00000000081672ca */ /* 0x002fe200000e0000 */
[--C-:B------:R-:W-:Y:S01]  /*21c0*/  @!P0 IMAD.IADD R63, R63, 0x1, -R2.reuse ;  /* 0x000000013f3f8824 */ /* 0x100fe200078e0a02 */
[----:B------:R-:W-:Y:S01]  /*21d0*/  BAR.SYNC.DEFER_BLOCKING 0x0 ;  /* 0x0000000000007b1d */ /* 0x000fe20000010000 */
[----:B------:R-:W-:Y:S01]  /*21e0*/  ISETP.GE.AND P0, PT, R28, RZ, PT ;  /* 0x000000ff1c00720c */ /* 0x000fe20003f06270 */
[--C-:B------:R-:W-:Y:S01]  /*21f0*/  @!P3 IMAD.IADD R61, R61, 0x1, -R2.reuse ;  /* 0x000000013d3db824 */ /* 0x100fe200078e0a02 */
[----:B------:R-:W-:Y:S01]  /*2200*/  ISETP.GE.AND P3, PT, R26, RZ, PT ;  /* 0x000000ff1a00720c */ /* 0x000fe20003f66270 */
[--C-:B------:R-:W-:Y:S01]  /*2210*/  @!P4 IMAD.IADD R65, R65, 0x1, -R2.reuse ;  /* 0x000000014141c824 */ /* 0x100fe200078e0a02 */
[----:B------:R-:W-:Y:S01]  /*2220*/  ISETP.GE.AND P4, PT, R10, RZ, PT ;  /* 0x000000ff0a00720c */ /* 0x000fe20003f86270 */
[--C-:B------:R-:W-:Y:S01]  /*2230*/  @!P1 IMAD.IADD R5, R5, 0x1, -R2.reuse ;  /* 0x0000000105059824 */ /* 0x100fe200078e0a02 */
[----:B------:R-:W-:Y:S01]  /*2240*/  ISETP.GE.AND P1, PT, R30, RZ, PT ;  /* 0x000000ff1e00720c */ /* 0x000fe20003f26270 */
[----:B------:R-:W-:Y:S01]  /*2250*/  @!P2 IMAD.IADD R67, R67, 0x1, -R2 ;  /* 0x000000014343a824 */ /* 0x000fe200078e0a02 */
[----:B------:R-:W-:Y:S01]  /*2260*/  ISETP.NE.AND P2, PT, R55, RZ, PT ;  /* 0x000000ff3700720c */ /* 0x000fe20003f45270 */
[----:B------:R-:W-:Y:S01]  /*2270*/  @!P5 IMAD.MOV R61, RZ, RZ, -R61 ;  /* 0x000000ffff3dd224 */ /* 0x000fe200078e0a3d */
[----:B------:R-:W-:-:S02]  /*2280*/  LOP3.LUT R2, RZ, R55, RZ, 0x33, !PT ;  /* 0x00000037ff027212 */ /* 0x000fc400078e33ff */
[----:B------:R-:W-:Y:S01]  /*2290*/  LEA.HI R92, R92, R177, RZ, 0x1c ;  /* 0x000000b15c5c7211 */ /* 0x000fe200078fe0ff */
[----:B------:R-:W-:Y:S01]  /*22a0*/  @!P0 IMAD.MOV R5, RZ, RZ, -R5 ;  /* 0x000000ffff058224 */ /* 0x000fe200078e0a05 */
[----:B------:R-:W-:Y:S01]  /*22b0*/  ISETP.GT.AND P0, PT, R89, 0x1f, PT ;  /* 0x0000001f5900780c */ /* 0x000fe20003f04270 */
[----:B------:R-:W-:Y:S01]  /*22c0*/  @!P3 IMAD.MOV R63, RZ, RZ, -R63 ;  /* 0x000000ffff3fb224 */ /* 0x000fe200078e0a3f */
[C---:B------:R-:W-:Y:S01]  /*22d0*/  SEL R111, R2.reuse, R7, !P2 ;  /* 0x00000007026f7207 */ /* 0x040fe20005000000 */
[----:B------:R-:W-:Y:S01]  /*22e0*/  @!P4 IMAD.MOV R67, RZ, RZ, -R67 ;  /* 0x000000ffff43c224 */ /* 0x000fe200078e0a43 */
[----:B------:R-:W-:Y:S01]  /*22f0*/  SEL R98, RZ, 0x4, !P0 ;  /* 0x00000004ff627807 */ /* 0x000fe20004000000 */
[----:B------:R-:W-:Y:S01]  /*2300*/  @!P1 IMAD.MOV R65, RZ, RZ, -R65 ;  /* 0x000000ffff419224 */ /* 0x000fe200078e0a41 */
[----:B------:R-:W-:Y:S01]  /*2310*/  ISETP.GE.AND P1, PT, R71, R86, PT ;  /* 0x000000564700720c */ /* 0x000fe20003f26270 */
[----:B------:R-:W-:Y:S01]  /*2320*/  IMAD R111, R111, UR7, RZ ;  /* 0x000000076f6f7c24 */ /* 0x000fe2000f8e02ff */
[----:B------:R-:W-:-:S02]  /*2330*/  SEL R113, R2, R9, !P2 ;  /* 0x0000000902717207 */ /* 0x000fc40005000000 */
[C---:B------:R-:W-:Y:S02]  /*2340*/  SEL R115, R2.reuse, R11, !P2 ;  /* 0x0000000b02737207 */ /* 0x040fe40005000000 */
[C---:B------:R-:W-:Y:S01]  /*2350*/  SEL R117, R2.reuse, R13, !P2 ;  /* 0x0000000d02757207 */ /* 0x040fe20005000000 */
[----:B------:R-:W-:Y:S01]  /*2360*/  IMAD R113, R113, UR7, RZ ;  /* 0x0000000771717c24 */ /* 0x000fe2000f8e02ff */
        /* <DEDUP_REMOVED lines=54> */
[----:B------:R-:W-:Y:S01]  /*26d0*/  SEL R175, R2, R73, !P2 ;  /* 0x0000004902af7207 */ /* 0x000fe20005000000 */
[----:B------:R-:W-:Y:S01]  /*26e0*/  IMAD R169, R169, UR7, RZ ;  /* 0x00000007a9a97c24 */ /* 0x000fe2000f8e02ff */
[----:B------:R-:W-:Y:S01]  /*26f0*/  SEL R2, R98, RZ, !P1 ;  /* 0x000000ff62027207 */ /* 0x000fe20004800000 */
[----:B------:R-:W-:Y:S01]  /*2700*/  IMAD R171, R171, UR7, RZ ;  /* 0x00000007abab7c24 */ /* 0x000fe2000f8e02ff */
[----:B------:R-:W-:Y:S01]  /*2710*/  ISETP.GE.AND P1, PT, R95, R86, PT ;  /* 0x000000565f00720c */ /* 0x000fe20003f26270 */
[----:B------:R-:W-:Y:S01]  /*2720*/  IMAD R175, R175, UR7, RZ ;  /* 0x00000007afaf7c24 */ /* 0x000fe2000f8e02ff */
[----:B------:R-:W-:-:S02]  /*2730*/  LEA R44, P2, R90, UR12, 0x2 ;  /* 0x0000000c5a2c7c11 */ /* 0x000fc4000f8410ff */
[----:B------:R-:W-:Y:S02]  /*2740*/  SEL R3, R98, RZ, !P1 ;  /* 0x000000ff62037207 */ /* 0x000fe40004800000 */
[----:B------:R-:W-:Y:S02]  /*2750*/  LEA.HI.X.SX32 R10, R90, UR13, 0x2, P2 ;  /* 0x0000000d5a0a7c11 */ /* 0x000fe400090f16ff */
[----:B------:R-:W-:Y:S02]  /*2760*/  LEA R4, P1, R97, R44, 0x2 ;  /* 0x0000002c61047211 */ /* 0x000fe400078210ff */
[----:B------:R-:W-:Y:S02]  /*2770*/  ISETP.GE.AND P0, PT, R93, R86, PT ;  /* 0x000000565d00720c */ /* 0x000fe40003f06270 */
[----:B------:R-:W-:Y:S02]  /*2780*/  LEA.HI.X.SX32 R5, R97, R10, 0x2, P1 ;  /* 0x0000000a61057211 */ /* 0x000fe400008f16ff */
[----:B------:R-:W-:-:S02]  /*2790*/  LEA R6, P1, R99, R44, 0x2 ;  /* 0x0000002c63067211 */ /* 0x000fc400078210ff */
[----:B------:R-:W-:Y:S02]  /*27a0*/  ISETP.NE.U32.AND P4, PT, R2, RZ, PT ;  /* 0x000000ff0200720c */ /* 0x000fe40003f85070 */
[----:B------:R-:W-:Y:S02]  /*27b0*/  LEA.HI.X.SX32 R7, R99, R10, 0x2, P1 ;  /* 0x0000000a63077211 */ /* 0x000fe400008f16ff */
[C---:B------:R-:W-:Y:S02]  /*27c0*/  LEA R8, P1, R101.reuse, R44, 0x2 ;  /* 0x0000002c65087211 */ /* 0x040fe400078210ff */
[----:B------:R-:W-:Y:S02]  /*27d0*/  SEL R2, R98, RZ, !P0 ;  /* 0x000000ff62027207 */ /* 0x000fe40004000000 */
[----:B------:R-:W-:Y:S02]  /*27e0*/  LEA.HI.X.SX32 R9, R101, R10, 0x2, P1 ;  /* 0x0000000a65097211 */ /* 0x000fe400008f16ff */
[----:B------:R-:W-:-:S02]  /*27f0*/  LEA R50, P1, R103, R44, 0x2 ;  /* 0x0000002c67327211 */ /* 0x000fc400078210ff */
[----:B------:R-:W-:Y:S02]  /*2800*/  ISETP.NE.U32.AND P5, PT, R2, RZ, PT ;  /* 0x000000ff0200720c */ /* 0x000fe40003fa5070 */
[----:B------:R-:W-:Y:S02]  /*2810*/  LEA.HI.X.SX32 R51, R103, R10, 0x2, P1 ;  /* 0x0000000a67337211 */ /* 0x000fe400008f16ff */
[-C--:B------:R-:W-:Y:S02]  /*2820*/  LEA R48, P1, R105, R44.reuse, 0x2 ;  /* 0x0000002c69307211 */ /* 0x080fe400078210ff */
[----:B------:R-:W-:Y:S02]  /*2830*/  LEA R2, P0, R91, R44, 0x2 ;  /* 0x0000002c5b027211 */ /* 0x000fe400078010ff */
[----:B------:R-:W-:Y:S02]  /*2840*/  LEA.HI.X.SX32 R49, R105, R10, 0x2, P1 ;  /* 0x0000000a69317211 */ /* 0x000fe400008f16ff */
[----:B------:R-:W-:-:S02]  /*2850*/  LEA R46, P1, R107, R44, 0x2 ;  /* 0x0000002c6b2e7211 */ /* 0x000fc400078210ff */
[C---:B------:R-:W-:Y:S02]  /*2860*/  LEA R42, P3, R88.reuse, UR14, 0x2 ;  /* 0x0000000e582a7c11 */ /* 0x040fe4000f8610ff */
[----:B------:R-:W-:Y:S02]  /*2870*/  LEA.HI.X.SX32 R47, R107, R10, 0x2, P1 ;  /* 0x0000000a6b2f7211 */ /* 0x000fe400008f16ff */
[C---:B------:R-:W-:Y:S02]  /*2880*/  LEA R44, P1, R109.reuse, R44, 0x2 ;  /* 0x0000002c6d2c7211 */ /* 0x040fe400078210ff */
[----:B------:R-:W-:Y:S02]  /*2890*/  LEA.HI.X.SX32 R94, R88, UR15, 0x2, P3 ;  /* 0x0000000f585e7c11 */ /* 0x000fe400098f16ff */
[----:B------:R-:W-:Y:S02]  /*28a0*/  LEA.HI.X.SX32 R45, R109, R10, 0x2, P1 ;  /* 0x0000000a6d2d7211 */ /* 0x000fe400008f16ff */
[----:B------:R-:W-:-:S02]  /*28b0*/  LEA R12, P1, R113, R42, 0x2 ;  /* 0x0000002a710c7211 */ /* 0x000fc400078210ff */
[----:B------:R-:W-:Y:S02]  /*28c0*/  ISETP.NE.U32.AND P3, PT, R3, RZ, PT ;  /* 0x000000ff0300720c */ /* 0x000fe40003f65070 */
[----:B------:R-:W-:Y:S02]  /*28d0*/  LEA.HI.X.SX32 R3, R91, R10, 0x2, P0 ;  /* 0x0000000a5b037211 */ /* 0x000fe400000f16ff */
[----:B------:R-:W-:Y:S02]  /*28e0*/  LEA R10, P2, R111, R42, 0x2 ;  /* 0x0000002a6f0a7211 */ /* 0x000fe400078410ff */
[----:B------:R-:W-:Y:S02]  /*28f0*/  LEA.HI.X.SX32 R13, R113, R94, 0x2, P1 ;  /* 0x0000005e710d7211 */ /* 0x000fe400008f16ff */
[----:B------:R-:W-:Y:S02]  /*2900*/  LEA R16, P1, R117, R42, 0x2 ;  /* 0x0000002a75107211 */ /* 0x000fe400078210ff */
[----:B------:R-:W-:-:S02]  /*2910*/  LEA.HI.X.SX32 R11, R111, R94, 0x2, P2 ;  /* 0x0000005e6f0b7211 */ /* 0x000fc400010f16ff */
[----:B------:R-:W-:Y:S02]  /*2920*/  LEA R14, P2, R115, R42, 0x2 ;  /* 0x0000002a730e7211 */ /* 0x000fe400078410ff */
        /* <DEDUP_REMOVED lines=53> */
[----:B------:R-:W-:Y:S02]  /*2c80*/  ISETP.GE.AND P1, PT, R173, R86, PT ;  /* 0x00000056ad00720c */ /* 0x000fe40003f26270 */
[----:B------:R-:W-:Y:S02]  /*2c90*/  LEA.HI.X.SX32 R73, R167, R94, 0x2, P2 ;  /* 0x0000005ea7497211 */ /* 0x000fe400010f16ff */
[----:B------:R-:W-:Y:S02]  /*2ca0*/  ISETP.NE.U32.AND P0, PT, R70, RZ, PT ;  /* 0x000000ff4600720c */ /* 0x000fe40003f05070 */
[----:B------:R-:W-:Y:S02]  /*2cb0*/  LEA R54, P2, R171, R42, 0x2 ;  /* 0x0000002aab367211 */ /* 0x000fe400078410ff */
[----:B------:R-:W-:Y:S01]  /*2cc0*/  SEL R96, R98, RZ, !P1 ;  /* 0x000000ff62607207 */ /* 0x000fe20004800000 */
[----:B------:R-:W-:Y:S10]  /*2cd0*/  @P6 BRA `(.L_x_5) ;  /* 0x0000000000186947 */ /* 0x000ff40003800000 */
[----:B------:R-:W-:Y:S01]  /*2ce0*/  ELECT P1, URZ, PT ;  /* 0x0000000000ff782f */ /* 0x000fe20003820000 */
[----:B------:R-:W-:Y:S01]  /*2cf0*/  IMAD.MOV.U32 R43, RZ, RZ, 0x1 ;  /* 0x00000001ff2b7424 */ /* 0x000fe200078e00ff */
[----:B------:R-:W-:Y:S01]  /*2d00*/  UMOV UR7, 0x40 ;  /* 0x0000004000077882 */ /* 0x000fe20000000000 */
[----:B------:R-:W-:Y:S01]  /*2d10*/  UVIRTCOUNT.DEALLOC.SMPOOL 0x80 ;  /* 0x000000800000784c */ /* 0x000fe20000000000 */
[----:B------:R-:W-:-:S09]  /*2d20*/  ULEA UR7, UR6, UR7, 0x18 ;  /* 0x0000000706077291 */ /* 0x000fd2000f8ec0ff */
[----:B------:R1:W-:Y:S03]  /*2d30*/  @P1 STS.U8 [UR7], R43 ;  /* 0x0000002bff001988 */ /* 0x0003e60008000007 */
.L_x_5:
[----:B------:R-:W-:Y:S01]  /*2d40*/  ULOP3.LUT UR4, UR4, 0x600000, URZ, 0xc0, !UPT ;  /* 0x0060000004047892 */ /* 0x000fe2000f8ec0ff */
[----:B------:R-:W-:Y:S01]  /*2d50*/  LEA.HI.X.SX32 R55, R171, R94, 0x2, P2 ;  /* 0x0000005eab377211 */ /* 0x000fe200010f16ff */
[----:B------:R-:W-:Y:S01]  /*2d60*/  ULOP3.LUT UR5, UR5, 0x80, URZ, 0xc0, !UPT ;  /* 0x0000008005057892 */ /* 0x000fe2000f8ec0ff */
[----:B------:R-:W-:Y:S01]  /*2d70*/  LEA R42, P2, R175, R42, 0x2 ;  /* 0x0000002aaf2a7211 */ /* 0x000fe200078410ff */
[----:B------:R-:W-:Y:S01]  /*2d80*/  VOTEU.ALL UP0, P0 ;  /* 0x0000000000ff7886 */ /* 0x000fe20000000000 */
[----:B------:R-:W-:Y:S01]  /*2d90*/  UIADD3 UR12, UPT, UPT, UR10, 0x1e000, URZ ;  /* 0x0001e0000a0c7890 */ /* 0x000fe2000fffe0ff */
[----:B------:R-:W-:Y:S01]  /*2da0*/  LOP3.LUT R177, R71, 0x10, RZ, 0xfc, !PT ;  /* 0x0000001047b17812 */ /* 0x000fe200078efcff */
[----:B------:R-:W-:Y:S01]  /*2db0*/  UIADD3 UR11, UPT, UPT, UR5, UR4, UR22 ;  /* 0x00000004050b7290 */ /* 0x000fe2000fffe016 */
[----:B-1----:R-:W-:Y:S01]  /*2dc0*/  LEA.HI.X.SX32 R43, R175, R94, 0x2, P2 ;  /* 0x0000005eaf2b7211 */ /* 0x002fe200010f16ff */
[----:B------:R-:W-:Y:S01]  /*2dd0*/  VOTEU.ALL UP1, P0 ;  /* 0x0000000000ff7886 */ /* 0x000fe20000020000 */
[----:B------:R-:W-:-:S04]  /*2de0*/  @!UP0 UIADD3 UR6, UPT, UPT, -UR8, 0x100000, URZ ;  /* 0x0010000008068890 */ /* 0x000fc8000fffe1ff */
[----:B------:R-:W-:Y:S02]  /*2df0*/  @!UP0 USHF.L.U32 UR7, UR6, 0xb, URZ ;  /* 0x0000000b06078899 */ /* 0x000fe400080006ff */
[----:B------:R-:W-:Y:S01]  /*2e00*/  @!UP0 USHF.L.U32 UR6, UR6, 0x1, URZ ;  /* 0x0000000106068899 */ /* 0x000fe200080006ff */
[----:B------:R-:W-:Y:S01]  /*2e10*/  VIADD R209, R92, UR10 ;  /* 0x0000000a5cd17c36 */ /* 0x000fe20008000000 */
[----:B------:R-:W-:-:S04]  /*2e20*/  @!UP0 UIADD3 UR4, UPT, UPT, -UR8, 0x100000, URZ ;  /* 0x0010000008048890 */ /* 0x000fc8000fffe1ff */
[----:B------:R-:W-:Y:S02]  /*2e30*/  @!UP0 USHF.L.U32 UR5, UR4, 0xb, URZ ;  /* 0x0000000b04058899 */ /* 0x000fe400080006ff */
[----:B------:R-:W-:Y:S01]  /*2e40*/  @!UP0 USHF.L.U32 UR4, UR4, 0x1, URZ ;  /* 0x0000000104048899 */ /* 0x000fe200080006ff */
[----:B------:R-:W-:Y:S01]  /*2e50*/  VOTEU.ALL UP0, P0 ;  /* 0x0000000000ff7886 */ /* 0x000fe20000000000 */
[----:B------:R-:W-:Y:S01]  /*2e60*/  ISETP.GE.AND P2, PT, R177, R86, PT ;  /* 0x00000056b100720c */ /* 0x000fe20003f46270 */
[----:B------:R-:W-:Y:S01]  /*2e70*/  VIADD R112, R86, 0xffffffe0 ;  /* 0xffffffe056707836 */ /* 0x000fe20000000000 */
[----:B------:R-:W-:Y:S01]  /*2e80*/  STTM.16dp32bit_t0_t15.x64 tmem[UR11], RZ ;  /* 0x000000ff000079ed */ /* 0x000fe20008b0000b */
[----:B------:R-:W-:Y:S01]  /*2e90*/  STTM.16dp32bit_t16_t31.x64 tmem[UR11+0x40], RZ ;  /* 0x000040ff000079ed */ /* 0x000fe20008b2000b */
[----:B------:R-:W1:Y:S02]  /*2ea0*/  FENCE.VIEW.ASYNC.T ;  /* 0x00000000000073c6 */ /* 0x000e640000000200 */
[----:B-1----:R-:W-:Y:S01]  /*2eb0*/  BAR.SYNC.DEFER_BLOCKING 0x0 ;  /* 0x0000000000007b1d */ /* 0x002fe20000010000 */
[----:B------:R-:W-:Y:S01]  /*2ec0*/  LOP3.LUT R179, R71, 0x14, RZ, 0xfc, !PT ;  /* 0x0000001447b37812 */ /* 0x000fe200078efcff */
[----:B------:R-:W-:Y:S01]  /*2ed0*/  IMAD.SHL.U32 R187, R187, 0x20, RZ ;  /* 0x00000020bbbb7824 */ /* 0x000fe200078e00ff */
[----:B------:R-:W-:-:S02]  /*2ee0*/  SEL R94, R98, RZ, !P2 ;  /* 0x000000ff625e7207 */ /* 0x000fc40005000000 */
[----:B------:R-:W-:Y:S02]  /*2ef0*/  ISETP.GE.AND P2, PT, R179, R86, PT ;  /* 0x00000056b300720c */ /* 0x000fe40003f46270 */
[----:B------:R-:W-:Y:S02]  /*2f00*/  ISETP.NE.U32.AND P1, PT, R96, RZ, PT ;  /* 0x000000ff6000720c */ /* 0x000fe40003f25070 */
[----:B------:R-:W-:Y:S02]  /*2f10*/  LOP3.LUT R110, R92, 0x10, RZ, 0x3c, !PT ;  /* 0x000000105c6e7812 */ /* 0x000fe400078e3cff */
[----:B------:R-:W-:Y:S02]  /*2f20*/  SEL R96, R98, RZ, !P2 ;  /* 0x000000ff62607207 */ /* 0x000fe40005000000 */
[----:B------:R-:W-:Y:S01]  /*2f30*/  ISETP.NE.U32.AND P2, PT, R94, RZ, PT ;  /* 0x000000ff5e00720c */ /* 0x000fe20003f45070 */
[----:B------:R-:W-:Y:S01]  /*2f40*/  VIADD R207, R110, UR10 ;  /* 0x0000000a6ecf7c36 */ /* 0x000fe20008000000 */
[----:B------:R-:W-:-:S02]  /*2f50*/  LOP3.LUT R94, R92, 0x20, RZ, 0x3c, !PT ;  /* 0x000000205c5e7812 */ /* 0x000fc400078e3cff */
[C---:B------:R-:W-:Y:S02]  /*2f60*/  LOP3.LUT R181, R71.reuse, 0x18, RZ, 0xfc, !PT ;  /* 0x0000001847b57812 */ /* 0x040fe400078efcff */
[----:B------:R-:W-:Y:S01]  /*2f70*/  LOP3.LUT R183, R71, 0x1c, RZ, 0xfc, !PT ;  /* 0x0000001c47b77812 */ /* 0x000fe200078efcff */
[----:B------:R-:W-:Y:S01]  /*2f80*/  VIADD R205, R94, UR10 ;  /* 0x0000000a5ecd7c36 */ /* 0x000fe20008000000 */
[C---:B------:R-:W-:Y:S02]  /*2f90*/  LOP3.LUT R104, R92.reuse, 0x60, RZ, 0x3c, !PT ;  /* 0x000000605c687812 */ /* 0x040fe400078e3cff */
[----:B------:R-:W-:Y:S01]  /*2fa0*/  LOP3.LUT R106, R92, 0x70, RZ, 0x3c, !PT ;  /* 0x000000705c6a7812 */ /* 0x000fe200078e3cff */
[----:B------:R-:W1:Y:S02]  /*2fb0*/  FENCE.VIEW.ASYNC.S ;  /* 0x00000000000073c6 */ /* 0x000e640000000000 */
[----:B-1----:R1:W2:Y:S02]  /*2fc0*/  @!UP0 SYNCS.EXCH.64 URZ, [UR12], UR6 ;  /* 0x000000060cff85b2 */ /* 0x0022a40008000100 */
[----:B--2---:R-:W-:Y:S01]  /*2fd0*/  BAR.SYNC.DEFER_BLOCKING 0x0 ;  /* 0x0000000000007b1d */ /* 0x004fe20000010000 */
[----:B------:R-:W-:Y:S01]  /*2fe0*/  VIADD R193, R104, UR10 ;  /* 0x0000000a68c17c36 */ /* 0x000fe20008000000 */
[----:B------:R-:W-:Y:S01]  /*2ff0*/  P2R R126, PR, RZ, 0x1 ;  /* 0x00000001ff7e7803 */ /* 0x000fe20000000000 */
[----:B------:R-:W-:-:S03]  /*3000*/  VIADD R191, R106, UR10 ;  /* 0x0000000a6abf7c36 */ /* 0x000fc60008000000 */
[----:B------:R1:W2:Y:S02]  /*3010*/  @!UP1 SYNCS.EXCH.64 URZ, [UR10+0x1e008], UR4 ;  /* 0x01e008040aff95b2 */ /* 0x0002a40008000100 */
[----:B------:R-:W-:Y:S01]  /*3020*/  @!PT LDS RZ, [RZ] ;  /* 0x00000000fffff984 */ /* 0x000fe20000000800 */
[----:B------:R-:W-:Y:S01]  /*3030*/  @!PT LDS RZ, [RZ] ;  /* 0x00000000fffff984 */ /* 0x000fe20000000800 */
[----:B------:R-:W-:Y:S01]  /*3040*/  @!PT LDS RZ, [RZ] ;  /* 0x00000000fffff984 */ /* 0x000fe20000000800 */
[----:B--2---:R2:W-:Y:S01]  /*3050*/  LDGSTS.E [R209+0x18000], desc[UR20][R2.64], P4 ;  /* 0x1800000002d17fae */ /* 0x0045e2000a1a1014 */
[----:B------:R-:W-:Y:S02]  /*3060*/  ISETP.NE.U32.AND P4, PT, R96, RZ, PT ;  /* 0x000000ff6000720c */ /* 0x000fe40003f85070 */
[----:B------:R-:W-:Y:S01]  /*3070*/  LOP3.LUT R96, R92, 0x30, RZ, 0x3c, !PT ;  /* 0x000000305c607812 */ /* 0x000fe200078e3cff */
[----:B------:R3:W-:Y:S01]  /*3080*/  LDGSTS.E [R207+0x18000], desc[UR20][R4.64], P5 ;  /* 0x1800000004cf7fae */ /* 0x0007e2000a9a1014 */
[----:B------:R-:W-:-:S03]  /*3090*/  ISETP.GE.AND P5, PT, R181, R86, PT ;  /* 0x00000056b500720c */ /* 0x000fc60003fa6270 */
[----:B------:R4:W-:Y:S01]  /*30a0*/  LDGSTS.E [R205+0x18000], desc[UR20][R6.64], P3 ;  /* 0x1800000006cd7fae */ /* 0x0009e200099a1014 */
[-C--:B------:R-:W-:Y:S01]  /*30b0*/  ISETP.GE.AND P3, PT, R183, R86.reuse, PT ;  /* 0x00000056b700720c */ /* 0x080fe20003f66270 */
[----:B------:R-:W-:Y:S01]  /*30c0*/  VIADD R203, R96, UR10 ;  /* 0x0000000a60cb7c36 */ /* 0x000fe20008000000 */
[C---:B------:R-:W-:Y:S02]  /*30d0*/  SEL R100, R98.reuse, RZ, !P5 ;  /* 0x000000ff62647207 */ /* 0x040fe40006800000 */
[----:B------:R-:W-:Y:S02]  /*30e0*/  ISETP.GE.AND P5, PT, R87, R86, PT ;  /* 0x000000565700720c */ /* 0x000fe40003fa6270 */
[----:B------:R-:W-:Y:S01]  /*30f0*/  SEL R102, R98, RZ, !P3 ;  /* 0x000000ff62667207 */ /* 0x000fe20005800000 */
[----:B------:R5:W-:Y:S01]  /*3100*/  LDGSTS.E [R203+0x18000], desc[UR20][R8.64], P1 ;  /* 0x1800000008cb7fae */ /* 0x000be200089a1014 */
[----:B------:R-:W-:Y:S02]  /*3110*/  ISETP.NE.U32.AND P3, PT, R100, RZ, PT ;  /* 0x000000ff6400720c */ /* 0x000fe40003f65070 */
[----:B------:R-:W-:-:S02]  /*3120*/  SEL R100, R98, RZ, !P5 ;  /* 0x000000ff62647207 */ /* 0x000fc40006800000 */
[----:B------:R-:W-:Y:S02]  /*3130*/  LOP3.LUT R98, R108, 0xe0, RZ, 0xc0, !PT ;  /* 0x000000e06c627812 */ /* 0x000fe400078ec0ff */
[----:B------:R-:W-:Y:S02]  /*3140*/  ISETP.NE.U32.AND P6, PT, R100, RZ, PT ;  /* 0x000000ff6400720c */ /* 0x000fe40003fc5070 */
[----:B------:R-:W-:Y:S01]  /*3150*/  SHF.R.U32.HI R185, RZ, 0x1, R98 ;  /* 0x00000001ffb97819 */ /* 0x000fe20000011662 */
[----:B------:R-:W-:Y:S01]  /*3160*/  IMAD.SHL.U32 R98, R70, 0x4, RZ ;  /* 0x0000000446627824 */ /* 0x000fe200078e00ff */
[----:B------:R-:W-:Y:S02]  /*3170*/  ISETP.NE.U32.AND P1, PT, R102, RZ, PT ;  /* 0x000000ff6600720c */ /* 0x000fe40003f25070 */
[C---:B------:R-:W-:Y:S02]  /*3180*/  LOP3.LUT R100, R92.reuse, 0x40, RZ, 0x3c, !PT ;  /* 0x000000405c647812 */ /* 0x040fe400078e3cff */
[----:B------:R-:W-:-:S02]  /*3190*/  LOP3.LUT R102, R92, 0x50, RZ, 0x3c, !PT ;  /* 0x000000505c667812 */ /* 0x000fc400078e3cff */
[----:B------:R-:W-:Y:S01]  /*31a0*/  LOP3.LUT R98, R98, R185, RZ, 0x3c, !PT ;  /* 0x000000b962627212 */ /* 0x000fe200078e3cff */
[----:B------:R-:W-:Y:S02]  /*31b0*/  VIADD R201, R100, UR10 ;  /* 0x0000000a64c97c36 */ /* 0x000fe40008000000 */
[----:B------:R-:W-:Y:S02]  /*31c0*/  VIADD R199, R102, UR10 ;  /* 0x0000000a66c77c36 */ /* 0x000fe40008000000 */
[----:B------:R-:W-:Y:S01]  /*31d0*/  VIADD R189, R98, UR10 ;  /* 0x0000000a62bd7c36 */ /* 0x000fe20008000000 */
[----:B------:R-:W-:Y:S01]  /*31e0*/  LDGSTS.E [R201+0x18000], desc[UR20][R50.64], P2 ;  /* 0x1800000032c97fae */ /* 0x000fe200091a1014 */
[-C--:B------:R-:W-:Y:S01]  /*31f0*/  ISETP.GE.AND P2, PT, R71, R112.reuse, PT ;  /* 0x000000704700720c */ /* 0x080fe20003f46270 */
[----:B------:R-:W-:Y:S02]  /*3200*/  IMAD.SHL.U32 R185, R186, 0x20, RZ ;  /* 0x00000020bab97824 */ /* 0x000fe400078e00ff */
[----:B------:R-:W-:Y:S01]  /*3210*/  LDGSTS.E [R199+0x18000], desc[UR20][R48.64], P4 ;  /* 0x1800000030c77fae */ /* 0x000fe2000a1a1014 */
[----:B------:R-:W-:Y:S01]  /*3220*/  SEL R114, RZ, 0x4, P2 ;  /* 0x00000004ff727807 */ /* 0x000fe20001000000 */
[----:B--2---:R-:W-:Y:S01]  /*3230*/  IMAD.WIDE R2, R185, 0x4, R2 ;  /* 0x00000004b9027825 */ /* 0x004fe200078e0202 */
[-C--:B------:R-:W-:Y:S01]  /*3240*/  ISETP.GE.AND P2, PT, R177, R112.reuse, PT ;  /* 0x00000070b100720c */ /* 0x080fe20003f46270 */
[----:B------:R2:W-:Y:S01]  /*3250*/  LDGSTS.E [R193+0x18000], desc[UR20][R46.64], P3 ;  /* 0x180000002ec17fae */ /* 0x0005e200099a1014 */
[-C--:B------:R-:W-:Y:S01]  /*3260*/  ISETP.GE.AND P4, PT, R93, R112.reuse, PT ;  /* 0x000000705d00720c */ /* 0x080fe20003f86270 */
[----:B---3--:R-:W-:Y:S01]  /*3270*/  IMAD.WIDE R4, R185, 0x4, R4 ;  /* 0x00000004b9047825 */ /* 0x008fe200078e0204 */
[----:B------:R-:W-:Y:S01]  /*3280*/  SEL R122, RZ, 0x4, P2 ;  /* 0x00000004ff7a7807 */ /* 0x000fe20001000000 */
[----:B------:R3:W-:Y:S01]  /*3290*/  LDGSTS.E [R191+0x18000], desc[UR20][R44.64], P1 ;  /* 0x180000002cbf7fae */ /* 0x0007e200089a1014 */
[-C--:B------:R-:W-:Y:S01]  /*32a0*/  ISETP.GE.AND P2, PT, R87, R112.reuse, PT ;  /* 0x000000705700720c */ /* 0x080fe20003f46270 */
[----:B----4-:R-:W-:Y:S01]  /*32b0*/  IMAD.WIDE R6, R185, 0x4, R6 ;  /* 0x00000004b9067825 */ /* 0x010fe200078e0206 */
[-C--:B------:R-:W-:Y:S01]  /*32c0*/  ISETP.GE.AND P3, PT, R95, R112.reuse, PT ;  /* 0x000000705f00720c */ /* 0x080fe20003f66270 */
[----:B------:R-:W0:Y:S01]  /*32d0*/  LDGDEPBAR ;  /* 0x00000000000079af */ /* 0x000e220000000000 */
[-C--:B------:R-:W-:Y:S01]  /*32e0*/  ISETP.GE.AND P1, PT, R173, R112.reuse, PT ;  /* 0x00000070ad00720c */ /* 0x080fe20003f26270 */
[----:B-----5:R-:W-:Y:S01]  /*32f0*/  IMAD.WIDE R8, R185, 0x4, R8 ;  /* 0x00000004b9087825 */ /* 0x020fe200078e0208 */
[----:B------:R-:W-:Y:S01]  /*3300*/  SEL R124, RZ, 0x4, P2 ;  /* 0x00000004ff7c7807 */ /* 0x000fe20001000000 */
[----:B------:R4:W-:Y:S01]  /*3310*/  LDGSTS.E [R189], desc[UR20][R10.64], P6 ;  /* 0x000000000abd7fae */ /* 0x0009e2000b1a1014 */
[----:B------:R-:W-:Y:S01]  /*3320*/  ISETP.GT.AND P2, PT, R89, 0x3f, PT ;  /* 0x0000003f5900780c */ /* 0x000fe20003f44270 */
[C---:B------:R-:W-:Y:S01]  /*3330*/  IMAD.WIDE R194, R185.reuse, 0x4, R50 ;  /* 0x00000004b9c27825 */ /* 0x040fe200078e0232 */
[----:B------:R-:W-:Y:S01]  /*3340*/  SEL R116, RZ, 0x4, P4 ;  /* 0x00000004ff747807 */ /* 0x000fe20002000000 */
[----:B------:R5:W-:Y:S01]  /*3350*/  LDGSTS.E [R189+0x400], desc[UR20][R12.64], P6 ;  /* 0x004000000cbd7fae */ /* 0x000be2000b1a1014 */
[----:B------:R-:W-:Y:S01]  /*3360*/  SEL R118, RZ, 0x4, P3 ;  /* 0x00000004ff767807 */ /* 0x000fe20001800000 */
[C---:B------:R-:W-:Y:S01]  /*3370*/  IMAD.WIDE R196, R185.reuse, 0x4, R48 ;  /* 0x00000004b9c47825 */ /* 0x040fe200078e0230 */
[----:B------:R-:W-:Y:S01]  /*3380*/  SEL R120, RZ, 0x4, P1 ;  /* 0x00000004ff787807 */ /* 0x000fe20000800000 */
[----:B------:R1:W-:Y:S01]  /*3390*/  LDGSTS.E [R189+0x800], desc[UR20][R14.64], P6 ;  /* 0x008000000ebd7fae */ /* 0x0003e2000b1a1014 */
[----:B------:R-:W-:Y:S01]  /*33a0*/  SEL R114, R114, RZ, P2 ;  /* 0x000000ff72727207 */ /* 0x000fe20001000000 */
[----:B--2---:R-:W-:Y:S01]  /*33b0*/  IMAD.WIDE R46, R185, 0x4, R46 ;  /* 0x00000004b92e7825 */ /* 0x004fe200078e022e */
[-C--:B------:R-:W-:Y:S01]  /*33c0*/  ISETP.GE.AND P4, PT, R179, R112.reuse, PT ;  /* 0x00000070b300720c */ /* 0x080fe20003f86270 */
[----:B------:R2:W-:Y:S01]  /*33d0*/  LDGSTS.E [R189+0xc00], desc[UR20][R16.64], P6 ;  /* 0x00c0000010bd7fae */ /* 0x0005e2000b1a1014 */
[----:B------:R-:W-:Y:S01]  /*33e0*/  SEL R116, R116, RZ, P2 ;  /* 0x000000ff74747207 */ /* 0x000fe20001000000 */
[----:B---3--:R-:W-:Y:S01]  /*33f0*/  IMAD.WIDE R44, R185, 0x4, R44 ;  /* 0x00000004b92c7825 */ /* 0x008fe200078e022c */
[-C--:B------:R-:W-:Y:S01]  /*3400*/  ISETP.GE.AND P3, PT, R181, R112.reuse, PT ;  /* 0x00000070b500720c */ /* 0x080fe20003f66270 */
[----:B------:R3:W-:Y:S01]  /*3410*/  LDGSTS.E [R189+0x1000], desc[UR20][R18.64], P6 ;  /* 0x0100000012bd7fae */ /* 0x0007e2000b1a1014 */
[----:B------:R-:W-:Y:S01]  /*3420*/  SEL R118, R118, RZ, P2 ;  /* 0x000000ff76767207 */ /* 0x000fe20001000000 */
[----:B----4-:R-:W-:Y:S01]  /*3430*/  IMAD.WIDE R10, R187, 0x4, R10 ;  /* 0x00000004bb0a7825 */ /* 0x010fe200078e020a */
[----:B------:R-:W-:Y:S01]  /*3440*/  SEL R120, R120, RZ, P2 ;  /* 0x000000ff78787207 */ /* 0x000fe20001000000 */
[----:B------:R4:W-:Y:S01]  /*3450*/  LDGSTS.E [R189+0x1400], desc[UR20][R20.64], P6 ;  /* 0x0140000014bd7fae */ /* 0x0009e2000b1a1014 */
[----:B------:R-:W-:Y:S01]  /*3460*/  ISETP.GE.AND P1, PT, R183, R112, PT ;  /* 0x00000070b700720c */ /* 0x000fe20003f26270 */
[C---:B-----5:R-:W-:Y:S01]  /*3470*/  IMAD.WIDE R12, R187.reuse, 0x4, R12 ;  /* 0x00000004bb0c7825 */ /* 0x060fe200078e020c */
[----:B------:R-:W-:Y:S01]  /*3480*/  ISETP.NE.U32.AND P0, PT, R114, RZ, PT ;  /* 0x000000ff7200720c */ /* 0x000fe20003f05070 */
[----:B------:R5:W-:Y:S01]  /*3490*/  LDGSTS.E [R189+0x1800], desc[UR20][R22.64], P6 ;  /* 0x0180000016bd7fae */ /* 0x000be2000b1a1014 */
[----:B------:R-:W-:Y:S01]  /*34a0*/  SEL R112, RZ, 0x4, P4 ;  /* 0x00000004ff707807 */ /* 0x000fe20002000000 */
[C---:B-1----:R-:W-:Y:S01]  /*34b0*/  IMAD.WIDE R14, R187.reuse, 0x4, R14 ;  /* 0x00000004bb0e7825 */ /* 0x042fe200078e020e */
[----:B------:R-:W-:Y:S01]  /*34c0*/  ISETP.NE.U32.AND P5, PT, R116, RZ, PT ;  /* 0x000000ff7400720c */ /* 0x000fe20003fa5070 */
[----:B------:R1:W-:Y:S01]  /*34d0*/  LDGSTS.E [R189+0x1c00], desc[UR20][R24.64], P6 ;  /* 0x01c0000018bd7fae */ /* 0x0003e2000b1a1014 */
[----:B------:R-:W-:Y:S01]  /*34e0*/  SEL R114, RZ, 0x4, P3 ;  /* 0x00000004ff727807 */ /* 0x000fe20001800000 */
[C---:B--2---:R-:W-:Y:S01]  /*34f0*/  IMAD.WIDE R16, R187.reuse, 0x4, R16 ;  /* 0x00000004bb107825 */ /* 0x044fe200078e0210 */
[----:B------:R-:W-:Y:S01]  /*3500*/  ISETP.NE.U32.AND P4, PT, R118, RZ, PT ;  /* 0x000000ff7600720c */ /* 0x000fe20003f85070 */
[----:B------:R2:W-:Y:S01]  /*3510*/  LDGSTS.E [R189+0x2000], desc[UR20][R26.64], P6 ;  /* 0x020000001abd7fae */ /* 0x0005e2000b1a1014 */
[----:B------:R-:W-:Y:S01]  /*3520*/  ISETP.NE.U32.AND P3, PT, R120, RZ, PT ;  /* 0x000000ff7800720c */ /* 0x000fe20003f65070 */
[C---:B---3--:R-:W-:Y:S01]  /*3530*/  IMAD.WIDE R18, R187.reuse, 0x4, R18 ;  /* 0x00000004bb127825 */ /* 0x048fe200078e0212 */
[----:B------:R-:W-:Y:S01]  /*3540*/  SEL R116, RZ, 0x4, P1 ;  /* 0x00000004ff747807 */ /* 0x000fe20000800000 */
[----:B------:R3:W-:Y:S01]  /*3550*/  LDGSTS.E [R189+0x2400], desc[UR20][R28.64], P6 ;  /* 0x024000001cbd7fae */ /* 0x0007e2000b1a1014 */
[----:B------:R-:W-:Y:S01]  /*3560*/  SEL R122, R122, RZ, P2 ;  /* 0x000000ff7a7a7207 */ /* 0x000fe20001000000 */
[C---:B----4-:R-:W-:Y:S01]  /*3570*/  IMAD.WIDE R20, R187.reuse, 0x4, R20 ;  /* 0x00000004bb147825 */ /* 0x050fe200078e0214 */
[----:B------:R-:W-:Y:S01]  /*3580*/  SEL R112, R112, RZ, P2 ;  /* 0x000000ff70707207 */ /* 0x000fe20001000000 */
[----:B------:R4:W-:Y:S01]  /*3590*/  LDGSTS.E [R189+0x2800], desc[UR20][R30.64], P6 ;  /* 0x028000001ebd7fae */ /* 0x0009e2000b1a1014 */
[----:B------:R-:W-:Y:S01]  /*35a0*/  SEL R114, R114, RZ, P2 ;  /* 0x000000ff72727207 */ /* 0x000fe20001000000 */
[C---:B-----5:R-:W-:Y:S01]  /*35b0*/  IMAD.WIDE R22, R187.reuse, 0x4, R22 ;  /* 0x00000004bb167825 */ /* 0x060fe200078e0216 */
[----:B------:R-:W-:Y:S01]  /*35c0*/  SEL R116, R116, RZ, P2 ;  /* 0x000000ff74747207 */ /* 0x000fe20001000000 */
[----:B------:R5:W-:Y:S01]  /*35d0*/  LDGSTS.E [R189+0x2c00], desc[UR20][R32.64], P6 ;  /* 0x02c0000020bd7fae */ /* 0x000be2000b1a1014 */
[----:B------:R-:W-:Y:S01]  /*35e0*/  SEL R124, R124, RZ, P2 ;  /* 0x000000ff7c7c7207 */ /* 0x000fe20001000000 */
[C---:B-1----:R-:W-:Y:S01]  /*35f0*/  IMAD.WIDE R24, R187.reuse, 0x4, R24 ;  /* 0x00000004bb187825 */ /* 0x042fe200078e0218 */
[----:B------:R-:W-:Y:S01]  /*3600*/  ISETP.NE.U32.AND P2, PT, R122, RZ, PT ;  /* 0x000000ff7a00720c */ /* 0x000fe20003f45070 */
[----:B------:R1:W-:Y:S01]  /*3610*/  LDGSTS.E [R189+0x3000], desc[UR20][R34.64], P6 ;  /* 0x0300000022bd7fae */ /* 0x0003e2000b1a1014 */
[----:B------:R-:W-:Y:S01]  /*3620*/  ISETP.NE.U32.AND P1, PT, R124, RZ, PT ;  /* 0x000000ff7c00720c */ /* 0x000fe20003f25070 */
[C---:B--2---:R-:W-:Y:S01]  /*3630*/  IMAD.WIDE R26, R187.reuse, 0x4, R26 ;  /* 0x00000004bb1a7825 */ /* 0x044fe200078e021a */
[----:B------:R-:W-:Y:S01]  /*3640*/  SHF.R.S32.HI R48, RZ, 0x1f, R185 ;  /* 0x0000001fff307819 */ /* 0x000fe200000114b9 */
[----:B------:R2:W-:Y:S02]  /*3650*/  LDGSTS.E [R189+0x3400], desc[UR20][R36.64], P6 ;  /* 0x0340000024bd7fae */ /* 0x0005e4000b1a1014 */
[----:B---3--:R-:W-:-:S02]  /*3660*/  IMAD.WIDE R28, R187, 0x4, R28 ;  /* 0x00000004bb1c7825 */ /* 0x008fc400078e021c */
[----:B------:R3:W-:Y:S02]  /*3670*/  LDGSTS.E [R189+0x3800], desc[UR20][R38.64], P6 ;  /* 0x0380000026bd7fae */ /* 0x0007e4000b1a1014 */
[C---:B----4-:R-:W-:Y:S02]  /*3680*/  IMAD.WIDE R30, R187.reuse, 0x4, R30 ;  /* 0x00000004bb1e7825 */ /* 0x050fe400078e021e */
[----:B------:R4:W-:Y:S02]  /*3690*/  LDGSTS.E [R189+0x3c00], desc[UR20][R40.64], P6 ;  /* 0x03c0000028bd7fae */ /* 0x0009e4000b1a1014 */
[C---:B-----5:R-:W-:Y:S02]  /*36a0*/  IMAD.WIDE R32, R187.reuse, 0x4, R32 ;  /* 0x00000004bb207825 */ /* 0x060fe400078e0220 */
[----:B------:R5:W-:Y:S02]  /*36b0*/  LDGSTS.E [R189+0x4000], desc[UR20][R52.64], P6 ;  /* 0x0400000034bd7fae */ /* 0x000be4000b1a1014 */
[----:B-1----:R-:W-:-:S02]  /*36c0*/  IMAD.WIDE R34, R187, 0x4, R34 ;  /* 0x00000004bb227825 */ /* 0x002fc400078e0222 */
[----:B------:R1:W-:Y:S02]  /*36d0*/  LDGSTS.E [R189+0x4400], desc[UR20][R56.64], P6 ;  /* 0x0440000038bd7fae */ /* 0x0003e4000b1a1014 */
[C---:B--2---:R-:W-:Y:S02]  /*36e0*/  IMAD.WIDE R36, R187.reuse, 0x4, R36 ;  /* 0x00000004bb247825 */ /* 0x044fe400078e0224 */
[----:B------:R2:W-:Y:S02]  /*36f0*/  LDGSTS.E [R189+0x4800], desc[UR20][R58.64], P6 ;  /* 0x048000003abd7fae */ /* 0x0005e4000b1a1014 */
[C---:B---3--:R-:W-:Y:S02]  /*3700*/  IMAD.WIDE R38, R187.reuse, 0x4, R38 ;  /* 0x00000004bb267825 */ /* 0x048fe400078e0226 */
[----:B------:R3:W-:Y:S02]  /*3710*/  LDGSTS.E [R189+0x4c00], desc[UR20][R60.64], P6 ;  /* 0x04c000003cbd7fae */ /* 0x0007e4000b1a1014 */
[----:B----4-:R-:W-:-:S02]  /*3720*/  IMAD.WIDE R40, R187, 0x4, R40 ;  /* 0x00000004bb287825 */ /* 0x010fc400078e0228 */
[----:B------:R4:W-:Y:S02]  /*3730*/  LDGSTS.E [R189+0x5000], desc[UR20][R62.64], P6 ;  /* 0x050000003ebd7fae */ /* 0x0009e4000b1a1014 */
[C---:B-----5:R-:W-:Y:S02]  /*3740*/  IMAD.WIDE R52, R187.reuse, 0x4, R52 ;  /* 0x00000004bb347825 */ /* 0x060fe400078e0234 */
[----:B------:R5:W-:Y:S02]  /*3750*/  LDGSTS.E [R189+0x5400], desc[UR20][R64.64], P6 ;  /* 0x0540000040bd7fae */ /* 0x000be4000b1a1014 */
[C---:B-1----:R-:W-:Y:S02]  /*3760*/  IMAD.WIDE R56, R187.reuse, 0x4, R56 ;  /* 0x00000004bb387825 */ /* 0x042fe400078e0238 */
[----:B------:R1:W-:Y:S02]  /*3770*/  LDGSTS.E [R189+0x5800], desc[UR20][R84.64], P6 ;  /* 0x0580000054bd7fae */ /* 0x0003e4000b1a1014 */
[----:B--2---:R-:W-:-:S02]  /*3780*/  IMAD.WIDE R58, R187, 0x4, R58 ;  /* 0x00000004bb3a7825 */ /* 0x004fc400078e023a */
[----:B------:R2:W-:Y:S02]  /*3790*/  LDGSTS.E [R189+0x5c00], desc[UR20][R82.64], P6 ;  /* 0x05c0000052bd7fae */ /* 0x0005e4000b1a1014 */
[C---:B---3--:R-:W-:Y:S02]  /*37a0*/  IMAD.WIDE R60, R187.reuse, 0x4, R60 ;  /* 0x00000004bb3c7825 */ /* 0x048fe400078e023c */
[----:B------:R3:W-:Y:S02]  /*37b0*/  LDGSTS.E [R189+0x6000], desc[UR20][R80.64], P6 ;  /* 0x0600000050bd7fae */ /* 0x0007e4000b1a1014 */
[C---:B----4-:R-:W-:Y:S02]  /*37c0*/  IMAD.WIDE R62, R187.reuse, 0x4, R62 ;  /* 0x00000004bb3e7825 */ /* 0x050fe400078e023e */
[----:B------:R4:W-:Y:S02]  /*37d0*/  LDGSTS.E [R189+0x6400], desc[UR20][R78.64], P6 ;  /* 0x064000004ebd7fae */ /* 0x0009e4000b1a1014 */
[----:B-----5:R-:W-:-:S02]  /*37e0*/  IMAD.WIDE R64, R187, 0x4, R64 ;  /* 0x00000004bb407825 */ /* 0x020fc400078e0240 */
[----:B------:R5:W-:Y:S02]  /*37f0*/  LDGSTS.E [R189+0x6800], desc[UR20][R76.64], P6 ;  /* 0x068000004cbd7fae */ /* 0x000be4000b1a1014 */
[C---:B-1----:R-:W-:Y:S02]  /*3800*/  IMAD.WIDE R84, R187.reuse, 0x4, R84 ;  /* 0x00000004bb547825 */ /* 0x042fe400078e0254 */
[----:B------:R1:W-:Y:S02]  /*3810*/  LDGSTS.E [R189+0x6c00], desc[UR20][R74.64], P6 ;  /* 0x06c000004abd7fae */ /* 0x0003e4000b1a1014 */
[C---:B--2---:R-:W-:Y:S02]  /*3820*/  IMAD.WIDE R82, R187.reuse, 0x4, R82 ;  /* 0x00000004bb527825 */ /* 0x044fe400078e0252 */
[----:B------:R2:W-:Y:S02]  /*3830*/  LDGSTS.E [R189+0x7000], desc[UR20][R72.64], P6 ;  /* 0x0700000048bd7fae */ /* 0x0005e4000b1a1014 */
[----:B---3--:R-:W-:-:S02]  /*3840*/  IMAD.WIDE R80, R187, 0x4, R80 ;  /* 0x00000004bb507825 */ /* 0x008fc400078e0250 */
[----:B------:R3:W-:Y:S02]  /*3850*/  LDGSTS.E [R189+0x7400], desc[UR20][R66.64], P6 ;  /* 0x0740000042bd7fae */ /* 0x0007e4000b1a1014 */
[C---:B----4-:R-:W-:Y:S02]  /*3860*/  IMAD.WIDE R78, R187.reuse, 0x4, R78 ;  /* 0x00000004bb4e7825 */ /* 0x050fe400078e024e */
[----:B------:R4:W-:Y:S02]  /*3870*/  LDGSTS.E [R189+0x7800], desc[UR20][R54.64], P6 ;  /* 0x0780000036bd7fae */ /* 0x0009e4000b1a1014 */
[C---:B-----5:R-:W-:Y:S02]  /*3880*/  IMAD.WIDE R76, R187.reuse, 0x4, R76 ;  /* 0x00000004bb4c7825 */ /* 0x060fe400078e024c */
[----:B------:R5:W-:Y:S01]  /*3890*/  LDGSTS.E [R189+0x7c00], desc[UR20][R42.64], P6 ;  /* 0x07c000002abd7fae */ /* 0x000be2000b1a1014 */
[----:B------:R-:W-:Y:S01]  /*38a0*/  ISETP.NE.U32.AND P6, PT, R112, RZ, PT ;  /* 0x000000ff7000720c */ /* 0x000fe20003fc5070 */
[----:B-1----:R-:W-:-:S02]  /*38b0*/  IMAD.WIDE R74, R187, 0x4, R74 ;  /* 0x00000004bb4a7825 */ /* 0x002fc400078e024a */
[----:B------:R-:W0:Y:S02]  /*38c0*/  LDGDEPBAR ;  /* 0x00000000000079af */ /* 0x000e240000000000 */
[C---:B--2---:R-:W-:Y:S01]  /*38d0*/  IMAD.WIDE R72, R187.reuse, 0x4, R72 ;  /* 0x00000004bb487825 */ /* 0x044fe200078e0248 */
[----:B------:R-:W-:Y:S03]  /*38e0*/  BAR.SYNC.DEFER_BLOCKING 0x0 ;  /* 0x0000000000007b1d */ /* 0x000fe60000010000 */
[----:B---3--:R-:W-:-:S04]  /*38f0*/  IMAD.WIDE R66, R187, 0x4, R66 ;  /* 0x00000004bb427825 */ /* 0x008fc800078e0242 */
[----:B----4-:R-:W-:-:S04]  /*3900*/  IMAD.WIDE R54, R187, 0x4, R54 ;  /* 0x00000004bb367825 */ /* 0x010fc800078e0236 */
[----:B-----5:R-:W-:-:S04]  /*3910*/  IMAD.WIDE R42, R187, 0x4, R42 ;  /* 0x00000004bb2a7825 */ /* 0x020fc800078e022a */
[----:B------:R-:W-:Y:S01]  /*3920*/  IMAD.SHL.U32 R51, R185, 0x4, RZ ;  /* 0x00000004b9337824 */ /* 0x000fe200078e00ff */
[----:B------:R-:W-:Y:S01]  /*3930*/  @!PT LDS RZ, [RZ] ;  /* 0x00000000fffff984 */ /* 0x000fe20000000800 */
[----:B------:R-:W-:Y:S01]  /*3940*/  @!PT LDS RZ, [RZ] ;  /* 0x00000000fffff984 */ /* 0x000fe20000000800 */
[----:B------:R-:W-:Y:S01]  /*3950*/  @!PT LDS RZ, [RZ] ;  /* 0x00000000fffff984 */ /* 0x000fe20000000800 */
[----:B------:R1:W-:Y:S01]  /*3960*/  LDGSTS.E [R209+0x1a000], desc[UR20][R2.64], P0 ;  /* 0x1a00000002d17fae */ /* 0x0003e200081a1014 */
[----:B------:R-:W-:-:S03]  /*3970*/  ISETP.NE.AND P0, PT, R126, RZ, PT ;  /* 0x000000ff7e00720c */ /* 0x000fc60003f05270 */
[----:B------:R1:W-:Y:S04]  /*3980*/  LDGSTS.E [R207+0x1a000], desc[UR20][R4.64], P5 ;  /* 0x1a00000004cf7fae */ /* 0x0003e8000a9a1014 */
[----:B------:R1:W-:Y:S01]  /*3990*/  LDGSTS.E [R205+0x1a000], desc[UR20][R6.64], P4 ;  /* 0x1a00000006cd7fae */ /* 0x0003e2000a1a1014 */
[----:B------:R-:W-:-:S03]  /*39a0*/  ISETP.NE.U32.AND P4, PT, R114, RZ, PT ;  /* 0x000000ff7200720c */ /* 0x000fc60003f85070 */
[----:B------:R1:W-:Y:S01]  /*39b0*/  LDGSTS.E [R203+0x1a000], desc[UR20][R8.64], P3 ;  /* 0x1a00000008cb7fae */ /* 0x0003e200099a1014 */
[----:B------:R-:W-:-:S03]  /*39c0*/  ISETP.NE.U32.AND P3, PT, R116, RZ, PT ;  /* 0x000000ff7400720c */ /* 0x000fc60003f65070 */
[----:B------:R1:W-:Y:S04]  /*39d0*/  LDGSTS.E [R201+0x1a000], desc[UR20][R194.64], P2 ;  /* 0x1a000000c2c97fae */ /* 0x0003e800091a1014 */
[----:B------:R1:W-:Y:S04]  /*39e0*/  LDGSTS.E [R199+0x1a000], desc[UR20][R196.64], P6 ;  /* 0x1a000000c4c77fae */ /* 0x0003e8000b1a1014 */
[----:B------:R1:W-:Y:S04]  /*39f0*/  LDGSTS.E [R193+0x1a000], desc[UR20][R46.64], P4 ;  /* 0x1a0000002ec17fae */ /* 0x0003e8000a1a1014 */
[----:B------:R1:W-:Y:S04]  /*3a00*/  LDGSTS.E [R191+0x1a000], desc[UR20][R44.64], P3 ;  /* 0x1a0000002cbf7fae */ /* 0x0003e800099a1014 */
[----:B------:R-:W0:Y:S04]  /*3a10*/  LDGDEPBAR ;  /* 0x00000000000079af */ /* 0x000e280000000000 */
[----:B------:R1:W-:Y:S04]  /*3a20*/  LDGSTS.E [R189+0x8000], desc[UR20][R10.64], P1 ;  /* 0x080000000abd7fae */ /* 0x0003e800089a1014 */
        /* <DEDUP_REMOVED lines=30> */
[----:B------:R1:W-:Y:S01]  /*3c10*/  LDGSTS.E [R189+0xfc00], desc[UR20][R42.64], P1 ;  /* 0x0fc000002abd7fae */ /* 0x0003e200089a1014 */
[----:B------:R-:W-:-:S03]  /*3c20*/  ISETP.NE.U32.AND P1, PT, RZ, UR9, PT ;  /* 0x00000009ff007c0c */ /* 0x000fc6000bf25070 */
[----:B------:R-:W0:Y:S01]  /*3c30*/  LDGDEPBAR ;  /* 0x00000000000079af */ /* 0x000e220000000000 */
[----:B------:R-:W-:Y:S01]  /*3c40*/  ISETP.LT.OR P2, PT, R89, 0x20, P1 ;  /* 0x000000205900780c */ /* 0x000fe20000f41670 */
[----:B------:R-:W-:-:S04]  /*3c50*/  DEPBAR.LE SB0, 0x2 ;  /* 0x000080800000791a */ /* 0x000fc80000000000 */
[----:B------:R-:W-:Y:S08]  /*3c60*/  BAR.SYNC.DEFER_BLOCKING 0x0 ;  /* 0x0000000000007b1d */ /* 0x000ff00000010000 */
[----:B-1----:R-:W-:Y:S05]  /*3c70*/  @P2 BRA `(.L_x_6) ;  /* 0x0000000000842947 */ /* 0x002fea0003800000 */
[----:B------:R-:W-:Y:S02]  /*3c80*/  UIADD3 UR4, UPT, UPT, UR10, 0x18000, URZ ;  /* 0x000180000a047890 */ /* 0x000fe4000fffe0ff */
[----:B------:R-:W-:Y:S02]  /*3c90*/  USHF.R.U32.HI UR8, URZ, 0x4, UR10 ;  /* 0x00000004ff087899 */ /* 0x000fe4000801160a */
[----:B------:R-:W-:Y:S02]  /*3ca0*/  USHF.R.U32.HI UR4, URZ, 0x4, UR4 ;  /* 0x00000004ff047899 */ /* 0x000fe40008011604 */
[----:B------:R-:W-:Y:S02]  /*3cb0*/  USGXT.U32 UR8, UR8, 0xe ;  /* 0x0000000e0808789a */ /* 0x000fe40008000000 */
[----:B------:R-:W-:Y:S02]  /*3cc0*/  USGXT.U32 UR6, UR4, 0xe ;  /* 0x0000000e0406789a */ /* 0x000fe40008000000 */
[----:B------:R-:W-:-:S02]  /*3cd0*/  UIADD3 UR26, UP1, UPT, UR8, 0x2, URZ ;  /* 0x00000002081a7890 */ /* 0x000fc4000ff3e0ff */
[----:B------:R-:W-:Y:S01]  /*3ce0*/  UIADD3 UR28, UP0, UPT, UR6, 0x2, URZ ;  /* 0x00000002061c7890 */ /* 0x000fe2000ff1e0ff */
[----:B------:R-:W-:Y:S01]  /*3cf0*/  UMOV UR4, URZ ;  /* 0x000000ff00047c82 */ /* 0x000fe20008000000 */
[----:B------:R-:W-:Y:S01]  /*3d00*/  UMOV UR30, 0x0 ;  /* 0x00000000001e7882 */ /* 0x000fe20000000000 */
[----:B------:R-:W-:Y:S02]  /*3d10*/  UIADD3.X UR27, UPT, UPT, UR4, 0x40004040, URZ, UP1, !UPT ;  /* 0x40004040041b7890 */ /* 0x000fe40008ffe4ff */
[----:B------:R-:W-:Y:S02]  /*3d20*/  UIADD3.X UR29, UPT, UPT, UR4, 0x40004040, URZ, UP0, !UPT ;  /* 0x40004040041d7890 */ /* 0x000fe400087fe4ff */
[----:B------:R-:W-:Y:S02]  /*3d30*/  UIADD3.64 UR16, UPT, UPT, UR26, 0x2, URZ ;  /* 0x000000021a107897 */ /* 0x000fe4000fffe0ff */
[----:B------:R-:W-:Y:S02]  /*3d40*/  UIADD3.64 UR14, UPT, UPT, UR28, 0x2, URZ ;  /* 0x000000021c0e7897 */ /* 0x000fe4000fffe0ff */
[----:B------:R-:W-:-:S02]  /*3d50*/  UIADD3.64 UR24, UPT, UPT, UR26, 0x4, URZ ;  /* 0x000000041a187897 */ /* 0x000fc4000fffe0ff */
[----:B------:R-:W-:Y:S01]  /*3d60*/  UIADD3.64 UR18, UPT, UPT, UR28, 0x4, URZ ;  /* 0x000000041c127897 */ /* 0x000fe2000fffe0ff */
[----:B------:R-:W-:Y:S01]  /*3d70*/  UMOV UR31, 0x4400910 ;  /* 0x04400910001f7882 */ /* 0x000fe20000000000 */
[----:B------:R-:W-:Y:S01]  /*3d80*/  UMOV UR9, 0x40004040 ;  /* 0x4000404000097882 */ /* 0x000fe20000000000 */
[----:B------:R-:W-:Y:S01]  /*3d90*/  UMOV UR7, 0x40004040 ;  /* 0x4000404000077882 */ /* 0x000fe20000000000 */
[----:B------:R-:W-:Y:S01]  /*3da0*/  UMOV UR32, 0x0 ;  /* 0x0000000000207882 */ /* 0x000fe20000000000 */
[----:B------:R-:W-:Y:S01]  /*3db0*/  UMOV UR33, 0x4400910 ;  /* 0x0440091000217882 */ /* 0x000fe20000000000 */
[----:B------:R-:W-:Y:S01]  /*3dc0*/  UMOV UR34, 0x0 ;  /* 0x0000000000227882 */ /* 0x000fe20000000000 */
[----:B------:R-:W-:Y:S01]  /*3dd0*/  UMOV UR35, 0x4400910 ;  /* 0x0440091000237882 */ /* 0x000fe20000000000 */
[----:B------:R-:W-:Y:S01]  /*3de0*/  UMOV UR4, UR12 ;  /* 0x0000000c00047c82 */ /* 0x000fe20008000000 */
[----:B------:R-:W-:Y:S01]  /*3df0*/  UMOV UR5, URZ ;  /* 0x000000ff00057c82 */ /* 0x000fe20008000000 */
[----:B------:R1:W-:Y:S01]  /*3e00*/  UTCHMMA gdesc[UR6], gdesc[UR8], tmem[UR22], tmem[UR30], idesc[UR31], !UPT ;  /* 0x00ff1e08060075ea */ /* 0x0003e2000f800016 */
[----:B------:R-:W-:Y:S01]  /*3e10*/  UMOV UR36, 0x0 ;  /* 0x0000000000247882 */ /* 0x000fe20000000000 */
[----:B------:R-:W-:Y:S01]  /*3e20*/  UMOV UR37, 0x4400910 ;  /* 0x0440091000257882 */ /* 0x000fe20000000000 */
[----:B------:R1:W-:Y:S01]  /*3e30*/  UTCHMMA gdesc[UR28], gdesc[UR26], tmem[UR22], tmem[UR32], idesc[UR33], UPT ;  /* 0x00ff201a1c0075ea */ /* 0x0003e2000b800016 */
[----:B------:R-:W-:Y:S01]  /*3e40*/  UMOV UR4, UR4 ;  /* 0x0000000400047c82 */ /* 0x000fe20008000000 */
[----:B------:R1:W-:Y:S01]  /*3e50*/  UTCHMMA gdesc[UR14], gdesc[UR16], tmem[UR22], tmem[UR34], idesc[UR35], UPT ;  /* 0x00ff22100e0075ea */ /* 0x0003e2000b800016 */
[----:B------:R1:W-:Y:S01]  /*3e60*/  UTCHMMA gdesc[UR18], gdesc[UR24], tmem[UR22], tmem[UR36], idesc[UR37], UPT ;  /* 0x00ff2418120075ea */ /* 0x0003e2000b800016 */
[----:B------:R1:W-:Y:S01]  /*3e70*/  UTCBAR [UR4], URZ ;  /* 0x000000ff040073e9 */ /* 0x0003e200080000ff */
[----:B------:R-:W-:Y:S01]  /*3e80*/  NOP ;  /* 0x0000000000007918 */ /* 0x000fe20000000000 */
.L_x_6:
[----:B------:R-:W-:Y:S01]  /*3e90*/  VIADD R112, R86, 0xffffffc0 ;  /* 0xffffffc056707836 */ /* 0x000fe20000000000 */
[----:B------:R-:W-:Y:S01]  /*3ea0*/  SHF.L.U64.HI R49, R185, 0x2, R48 ;  /* 0x00000002b9317819 */ /* 0x000fe20000010230 */
[----:B------:R-:W-:Y:S01]  /*3eb0*/  BAR.SYNC.DEFER_BLOCKING 0x0 ;  /* 0x0000000000007b1d */ /* 0x000fe20000010000 */
[-C--:B------:R-:W-:Y:S02]  /*3ec0*/  IADD3 R2, P2, PT, R2, R51.reuse, RZ ;  /* 0x0000003302027210 */ /* 0x080fe40007f5e0ff */
[----:B------:R-:W-:Y:S02]  /*3ed0*/  ISETP.GE.AND P3, PT, R71, R112, PT ;  /* 0x000000704700720c */ /* 0x000fe40003f66270 */
[----:B------:R-:W-:Y:S01]  /*3ee0*/  IADD3 R4, P4, PT, R4, R51, RZ ;  /* 0x0000003304047210 */ /* 0x000fe20007f9e0ff */
[--C-:B------:R-:W-:Y:S01]  /*3ef0*/  IMAD.X R3, R3, 0x1, R49.reuse, P2 ;  /* 0x0000000103037824 */ /* 0x100fe200010e0631 */
[----:B------:R-:W-:Y:S01]  /*3f00*/  ISETP.GT.AND P2, PT, R89, 0x5f, PT ;  /* 0x0000005f5900780c */ /* 0x000fe20003f44270 */
[----:B-1----:R-:W-:Y:S01]  /*3f10*/  UMOV UR4, URZ ;  /* 0x000000ff00047c82 */ /* 0x002fe20008000000 */
[----:B------:R-:W-:Y:S01]  /*3f20*/  SEL R50, RZ, 0x4, P3 ;  /* 0x00000004ff327807 */ /* 0x000fe20001800000 */
[----:B------:R-:W-:-:S03]  /*3f30*/  IMAD.X R5, R5, 0x1, R49, P4 ;  /* 0x0000000105057824 */ /* 0x000fc600020e0631 */
[----:B------:R-:W-:-:S04]  /*3f40*/  SEL R50, R50, RZ, P2 ;  /* 0x000000ff32327207 */ /* 0x000fc80001000000 */
[----:B------:R-:W-:-:S13]  /*3f50*/  ISETP.NE.U32.AND P3, PT, R50, RZ, PT ;  /* 0x000000ff3200720c */ /* 0x000fda0003f65070 */
[----:B------:R-:W-:Y:S01]  /*3f60*/  @!PT LDS RZ, [RZ] ;  /* 0x00000000fffff984 */ /* 0x000fe20000000800 */
[----:B------:R-:W-:Y:S01]  /*3f70*/  @!PT LDS RZ, [RZ] ;  /* 0x00000000fffff984 */ /* 0x000fe20000000800 */
[----:B------:R-:W-:Y:S01]  /*3f80*/  @!PT LDS RZ, [RZ] ;  /* 0x00000000fffff984 */ /* 0x000fe20000000800 */
[----:B------:R1:W-:Y:S01]  /*3f90*/  LDGSTS.E [R209+0x1c000], desc[UR20][R2.64], P3 ;  /* 0x1c00000002d17fae */ /* 0x0003e200099a1014 */
[----:B------:R-:W-:-:S04]  /*3fa0*/  ISETP.GE.AND P3, PT, R93, R112, PT ;  /* 0x000000705d00720c */ /* 0x000fc80003f66270 */
[----:B------:R-:W-:-:S04]  /*3fb0*/  SEL R50, RZ, 0x4, P3 ;  /* 0x00000004ff327807 */ /* 0x000fc80001800000 */
[----:B------:R-:W-:Y:S02]  /*3fc0*/  SEL R50, R50, RZ, P2 ;  /* 0x000000ff32327207 */ /* 0x000fe40001000000 */
[----:B-1----:R-:W-:Y:S02]  /*3fd0*/  IADD3 R2, P4, PT, R6, R51, RZ ;  /* 0x0000003306027210 */ /* 0x002fe40007f9e0ff */
[----:B------:R-:W-:-:S03]  /*3fe0*/  ISETP.NE.U32.AND P3, PT, R50, RZ, PT ;  /* 0x000000ff3200720c */ /* 0x000fc60003f65070 */
[----:B------:R-:W-:-:S10]  /*3ff0*/  IMAD.X R3, R7, 0x1, R49, P4 ;  /* 0x0000000107037824 */ /* 0x000fd400020e0631 */
[----:B------:R1:W-:Y:S01]  /*4000*/  LDGSTS.E [R207+0x1c000], desc[UR20][R4.64], P3 ;  /* 0x1c00000004cf7fae */ /* 0x0003e200099a1014 */
[----:B------:R-:W-:-:S04]  /*4010*/  ISETP.GE.AND P3, PT, R95, R112, PT ;  /* 0x000000705f00720c */ /* 0x000fc80003f66270 */
[----:B------:R-:W-:-:S04]  /*4020*/  SEL R50, RZ, 0x4, P3 ;  /* 0x00000004ff327807 */ /* 0x000fc80001800000 */
[----:B------:R-:W-:Y:S02]  /*4030*/  SEL R50, R50, RZ, P2 ;  /* 0x000000ff32327207 */ /* 0x000fe40001000000 */
[----:B-1----:R-:W-:Y:S02]  /*4040*/  IADD3 R4, P4, PT, R8, R51, RZ ;  /* 0x0000003308047210 */ /* 0x002fe40007f9e0ff */
[----:B------:R-:W-:Y:S02]  /*4050*/  ISETP.NE.U32.AND P3, PT, R50, RZ, PT ;  /* 0x000000ff3200720c */ /* 0x000fe40003f65070 */
[----:B------:R-:W-:Y:S01]  /*4060*/  SHF.R.S32.HI R50, RZ, 0x1f, R187 ;  /* 0x0000001fff327819 */ /* 0x000fe200000114bb */
[----:B------:R-:W-:Y:S01]  /*4070*/  IMAD.X R5, R9, 0x1, R49, P4 ;  /* 0x0000000109057824 */ /* 0x000fe200020e0631 */
[----:B------:R-:W-:-:S09]  /*4080*/  ISETP.GE.AND P4, PT, R179, R112, PT ;  /* 0x00000070b300720c */ /* 0x000fd20003f86270 */
[----:B------:R1:W-:Y:S01]  /*4090*/  LDGSTS.E [R205+0x1c000], desc[UR20][R2.64], P3 ;  /* 0x1c00000002cd7fae */ /* 0x0003e200099a1014 */
[----:B------:R-:W-:-:S04]  /*40a0*/  ISETP.GE.AND P3, PT, R173, R112, PT ;  /* 0x00000070ad00720c */ /* 0x000fc80003f66270 */
[----:B------:R-:W-:-:S04]  /*40b0*/  SEL R6, RZ, 0x4, P3 ;  /* 0x00000004ff067807 */ /* 0x000fc80001800000 */
[----:B------:R-:W-:Y:S02]  /*40c0*/  SEL R6, R6, RZ, P2 ;  /* 0x000000ff06067207 */ /* 0x000fe40001000000 */
[----:B-1----:R-:W-:Y:S02]  /*40d0*/  SEL R2, RZ, 0x4, P4 ;  /* 0x00000004ff027807 */ /* 0x002fe40002000000 */
[----:B------:R-:W-:Y:S02]  /*40e0*/  ISETP.NE.U32.AND P3, PT, R6, RZ, PT ;  /* 0x000000ff0600720c */ /* 0x000fe40003f65070 */
[----:B------:R-:W-:-:S11]  /*40f0*/  SEL R2, R2, RZ, P2 ;  /* 0x000000ff02027207 */ /* 0x000fd60001000000 */
[----:B------:R1:W-:Y:S01]  /*4100*/  LDGSTS.E [R203+0x1c000], desc[UR20][R4.64], P3 ;  /* 0x1c00000004cb7fae */ /* 0x0003e200099a1014 */
[----:B------:R-:W-:-:S04]  /*4110*/  ISETP.GE.AND P3, PT, R177, R112, PT ;  /* 0x00000070b100720c */ /* 0x000fc80003f66270 */
[----:B------:R-:W-:Y:S02]  /*4120*/  SEL R6, RZ, 0x4, P3 ;  /* 0x00000004ff067807 */ /* 0x000fe40001800000 */
[----:B------:R-:W-:Y:S02]  /*4130*/  ISETP.NE.U32.AND P3, PT, R2, RZ, PT ;  /* 0x000000ff0200720c */ /* 0x000fe40003f65070 */
[----:B------:R-:W-:-:S04]  /*4140*/  SEL R6, R6, RZ, P2 ;  /* 0x000000ff06067207 */ /* 0x000fc80001000000 */
[----:B------:R-:W-:Y:S02]  /*4150*/  ISETP.NE.U32.AND P4, PT, R6, RZ, PT ;  /* 0x000000ff0600720c */ /* 0x000fe40003f85070 */
[----:B------:R-:W-:-:S05]  /*4160*/  IADD3 R6, P5, PT, R194, R51, RZ ;  /* 0x00000033c2067210 */ /* 0x000fca0007fbe0ff */
[----:B------:R-:W-:Y:S01]  /*4170*/  IMAD.X R7, R195, 0x1, R49, P5 ;  /* 0x00000001c3077824 */ /* 0x000fe200028e0631 */
[----:B------:R-:W-:Y:S01]  /*4180*/  IADD3 R8, P5, PT, R196, R51, RZ ;  /* 0x00000033c4087210 */ /* 0x000fe20007fbe0ff */
[----:B------:R-:W-:-:S04]  /*4190*/  IMAD.SHL.U32 R195, R187, 0x4, RZ ;  /* 0x00000004bbc37824 */ /* 0x000fc800078e00ff */
[----:B------:R-:W-:Y:S01]  /*41a0*/  IMAD.X R9, R197, 0x1, R49, P5 ;  /* 0x00000001c5097824 */ /* 0x000fe200028e0631 */
[----:B------:R-:W-:Y:S01]  /*41b0*/  SHF.L.U64.HI R197, R187, 0x2, R50 ;  /* 0x00000002bbc57819 */ /* 0x000fe20000010232 */
[----:B------:R2:W-:Y:S01]  /*41c0*/  LDGSTS.E [R201+0x1c000], desc[UR20][R6.64], P4 ;  /* 0x1c00000006c97fae */ /* 0x0005e2000a1a1014 */
[----:B------:R-:W-:Y:S02]  /*41d0*/  IADD3 R2, P5, PT, R10, R195, RZ ;  /* 0x000000c30a027210 */ /* 0x000fe40007fbe0ff */
[----:B-1----:R-:W-:Y:S01]  /*41e0*/  IADD3 R4, P4, PT, R46, R51, RZ ;  /* 0x000000332e047210 */ /* 0x002fe20007f9e0ff */
[----:B------:R1:W-:Y:S01]  /*41f0*/  LDGSTS.E [R199+0x1c000], desc[UR20][R8.64], P3 ;  /* 0x1c00000008c77fae */ /* 0x0003e200099a1014 */
[-C--:B------:R-:W-:Y:S01]  /*4200*/  ISETP.GE.AND P3, PT, R181, R112.reuse, PT ;  /* 0x00000070b500720c */ /* 0x080fe20003f66270 */
[----:B------:R-:W-:Y:S02]  /*4210*/  IMAD.X R3, R11, 0x1, R197, P5 ;  /* 0x000000010b037824 */ /* 0x000fe400028e06c5 */
[----:B------:R-:W-:Y:S01]  /*4220*/  IMAD.X R5, R47, 0x1, R49, P4 ;  /* 0x000000012f057824 */ /* 0x000fe200020e0631 */
[----:B------:R-:W-:-:S02]  /*4230*/  ISETP.GE.AND P4, PT, R183, R112, PT ;  /* 0x00000070b700720c */ /* 0x000fc40003f86270 */
[----:B------:R-:W-:Y:S02]  /*4240*/  SEL R114, RZ, 0x4, P3 ;  /* 0x00000004ff727807 */ /* 0x000fe40001800000 */
[-C--:B--2---:R-:W-:Y:S02]  /*4250*/  IADD3 R6, P5, PT, R12, R195.reuse, RZ ;  /* 0x000000c30c067210 */ /* 0x084fe40007fbe0ff */
[----:B------:R-:W-:Y:S02]  /*4260*/  ISETP.GE.AND P3, PT, R87, R112, PT ;  /* 0x000000705700720c */ /* 0x000fe40003f66270 */
[----:B------:R-:W-:Y:S01]  /*4270*/  SEL R112, RZ, 0x4, P4 ;  /* 0x00000004ff707807 */ /* 0x000fe20002000000 */
[----:B------:R-:W-:Y:S01]  /*4280*/  IMAD.X R7, R13, 0x1, R197, P5 ;  /* 0x000000010d077824 */ /* 0x000fe200028e06c5 */
[-C--:B------:R-:W-:Y:S02]  /*4290*/  IADD3 R10, P5, PT, R16, R195.reuse, RZ ;  /* 0x000000c3100a7210 */ /* 0x080fe40007fbe0ff */
[----:B-1----:R-:W-:-:S02]  /*42a0*/  IADD3 R8, P4, PT, R14, R195, RZ ;  /* 0x000000c30e087210 */ /* 0x002fc40007f9e0ff */
[----:B------:R-:W-:Y:S01]  /*42b0*/  SEL R114, R114, RZ, P2 ;  /* 0x000000ff72727207 */ /* 0x000fe20001000000 */
[--C-:B------:R-:W-:Y:S01]  /*42c0*/  IMAD.X R11, R17, 0x1, R197.reuse, P5 ;  /* 0x00000001110b7824 */ /* 0x100fe200028e06c5 */
[-C--:B------:R-:W-:Y:S01]  /*42d0*/  IADD3 R14, P5, PT, R20, R195.reuse, RZ ;  /* 0x000000c3140e7210 */ /* 0x080fe20007fbe0ff */
[--C-:B------:R-:W-:Y:S01]  /*42e0*/  IMAD.X R9, R15, 0x1, R197.reuse, P4 ;  /* 0x000000010f097824 */ /* 0x100fe200020e06c5 */
[-C--:B------:R-:W-:Y:S02]  /*42f0*/  IADD3 R12, P4, PT, R18, R195.reuse, RZ ;  /* 0x000000c3120c7210 */ /* 0x080fe40007f9e0ff */
[----:B------:R-:W-:Y:S01]  /*4300*/  SEL R112, R112, RZ, P2 ;  /* 0x000000ff70707207 */ /* 0x000fe20001000000 */
[--C-:B------:R-:W-:Y:S01]  /*4310*/  IMAD.X R15, R21, 0x1, R197.reuse, P5 ;  /* 0x00000001150f7824 */ /* 0x100fe200028e06c5 */
[-C--:B------:R-:W-:Y:S01]  /*4320*/  IADD3 R18, P5, PT, R24, R195.reuse, RZ ;  /* 0x000000c318127210 */ /* 0x080fe20007fbe0ff */
[----:B------:R-:W-:Y:S01]  /*4330*/  IMAD.X R13, R19, 0x1, R197, P4 ;  /* 0x00000001130d7824 */ /* 0x000fe200020e06c5 */
[----:B------:R-:W-:-:S03]  /*4340*/  IADD3 R16, P4, PT, R22, R195, RZ ;  /* 0x000000c316107210 */ /* 0x000fc60007f9e0ff */
        /* <DEDUP_REMOVED lines=34> */
[--C-:B------:R-:W-:Y:S01]  /*4570*/  IMAD.X R59, R85, 0x1, R197.reuse, P4 ;  /* 0x00000001553b7824 */ /* 0x100fe200020e06c5 */
[----:B------:R-:W-:Y:S02]  /*4580*/  SEL R78, RZ, 0x4, P3 ;  /* 0x00000004ff4e7807 */ /* 0x000fe40001800000 */
[----:B------:R-:W-:Y:S01]  /*4590*/  ISETP.NE.U32.AND P3, PT, R114, RZ, PT ;  /* 0x000000ff7200720c */ /* 0x000fe20003f65070 */
[--C-:B------:R-:W-:Y:S01]  /*45a0*/  IMAD.X R65, R79, 0x1, R197.reuse, P5 ;  /* 0x000000014f417824 */ /* 0x100fe200028e06c5 */
[----:B------:R-:W-:Y:S02]  /*45b0*/  IADD3 R74, P5, PT, R74, R195, RZ ;  /* 0x000000c34a4a7210 */ /* 0x000fe40007fbe0ff */
[----:B------:R-:W-:Y:S02]  /*45c0*/  SEL R78, R78, RZ, P2 ;  /* 0x000000ff4e4e7207 */ /* 0x000fe40001000000 */
[----:B------:R-:W-:Y:S01]  /*45d0*/  ISETP.NE.U32.AND P2, PT, R112, RZ, PT ;  /* 0x000000ff7000720c */ /* 0x000fe20003f45070 */
[----:B------:R-:W-:Y:S01]  /*45e0*/  IMAD.X R75, R75, 0x1, R197, P5 ;  /* 0x000000014b4b7824 */ /* 0x000fe200028e06c5 */
[----:B------:R-:W-:-:S02]  /*45f0*/  IADD3 R44, P5, PT, R44, R51, RZ ;  /* 0x000000332c2c7210 */ /* 0x000fc40007fbe0ff */
[----:B------:R-:W-:-:S03]  /*4600*/  IADD3 R62, P4, PT, R80, R195, RZ ;  /* 0x000000c3503e7210 */ /* 0x000fc60007f9e0ff */
[----:B------:R-:W-:Y:S01]  /*4610*/  IMAD.X R45, R45, 0x1, R49, P5 ;  /* 0x000000012d2d7824 */ /* 0x000fe200028e0631 */
[-C--:B------:R-:W-:Y:S01]  /*4620*/  IADD3 R66, P5, PT, R66, R195.reuse, RZ ;  /* 0x000000c342427210 */ /* 0x080fe20007fbe0ff */
[----:B------:R1:W-:Y:S01]  /*4630*/  LDGSTS.E [R193+0x1c000], desc[UR20][R4.64], P3 ;  /* 0x1c00000004c17fae */ /* 0x0003e200099a1014 */
[--C-:B------:R-:W-:Y:S01]  /*4640*/  IMAD.X R63, R81, 0x1, R197.reuse, P4 ;  /* 0x00000001513f7824 */ /* 0x100fe200020e06c5 */
[-C--:B------:R-:W-:Y:S02]  /*4650*/  IADD3 R76, P4, PT, R76, R195.reuse, RZ ;  /* 0x000000c34c4c7210 */ /* 0x080fe40007f9e0ff */
[--C-:B------:R-:W-:Y:S01]  /*4660*/  IMAD.X R67, R67, 0x1, R197.reuse, P5 ;  /* 0x0000000143437824 */ /* 0x100fe200028e06c5 */
[----:B------:R-:W-:Y:S01]  /*4670*/  ISETP.NE.U32.AND P5, PT, R78, RZ, PT ;  /* 0x000000ff4e00720c */ /* 0x000fe20003fa5070 */
[----:B------:R1:W-:Y:S01]  /*4680*/  LDGSTS.E [R191+0x1c000], desc[UR20][R44.64], P2 ;  /* 0x1c0000002cbf7fae */ /* 0x0003e200091a1014 */
[----:B------:R-:W-:Y:S01]  /*4690*/  IMAD.X R77, R77, 0x1, R197, P4 ;  /* 0x000000014d4d7824 */ /* 0x000fe200020e06c5 */
[----:B------:R-:W-:-:S02]  /*46a0*/  IADD3 R72, P4, PT, R72, R195, RZ ;  /* 0x000000c348487210 */ /* 0x000fc40007f9e0ff */
[----:B------:R-:W0:Y:S01]  /*46b0*/  LDGDEPBAR ;  /* 0x00000000000079af */ /* 0x000e220000000000 */
[----:B------:R-:W-:Y:S02]  /*46c0*/  ISETP.GE.AND P3, PT, R89, 0x40, PT ;  /* 0x000000405900780c */ /* 0x000fe40003f66270 */
[--C-:B------:R-:W-:Y:S01]  /*46d0*/  IMAD.X R73, R73, 0x1, R197.reuse, P4 ;  /* 0x0000000149497824 */ /* 0x100fe200020e06c5 */
[-C--:B------:R-:W-:Y:S02]  /*46e0*/  IADD3 R54, P4, PT, R54, R195.reuse, RZ ;  /* 0x000000c336367210 */ /* 0x080fe40007f9e0ff */
[----:B------:R-:W-:Y:S02]  /*46f0*/  ISETP.GE.AND P2, PT, R89, 0x20, PT ;  /* 0x000000205900780c */ /* 0x000fe40003f46270 */
[----:B------:R1:W-:Y:S01]  /*4700*/  LDGSTS.E [R189+0x10000], desc[UR20][R2.64], P5 ;  /* 0x1000000002bd7fae */ /* 0x0003e2000a9a1014 */
[----:B------:R-:W-:Y:S01]  /*4710*/  IMAD.X R55, R55, 0x1, R197, P4 ;  /* 0x0000000137377824 */ /* 0x000fe200020e06c5 */
[----:B------:R-:W-:-:S02]  /*4720*/  IADD3 R42, P4, PT, R42, R195, RZ ;  /* 0x000000c32a2a7210 */ /* 0x000fc40007f9e0ff */
[----:B------:R1:W-:Y:S03]  /*4730*/  LDGSTS.E [R189+0x10400], desc[UR20][R6.64], P5 ;  /* 0x1040000006bd7fae */ /* 0x0003e6000a9a1014 */
[----:B------:R-:W-:Y:S01]  /*4740*/  IMAD.X R43, R43, 0x1, R197, P4 ;  /* 0x000000012b2b7824 */ /* 0x000fe200020e06c5 */
        /* <DEDUP_REMOVED lines=30> */
[----:B------:R-:W0:Y:S01]  /*4930*/  LDGDEPBAR ;  /* 0x00000000000079af */ /* 0x000e220000000000 */
[----:B------:R-:W-:Y:S05]  /*4940*/  @!P3 BRA `(.L_x_7) ;  /* 0x0000001800b0b947 */ /* 0x000fea0003800000 */
[----:B-1----:R-:W-:Y:S01]  /*4950*/  SHF.R.S32.HI R2, RZ, 0x1f, R88 ;  /* 0x0000001fff027819 */ /* 0x002fe20000011458 */
[----:B------:R-:W1:Y:S01]  /*4960*/  LDC.64 R6, c[0x0][0x388] ;  /* 0x0000e200ff067b82 */ /* 0x000e620000000a00 */
[----:B------:R-:W-:Y:S01]  /*4970*/  IADD3 R55, P4, PT, R88, R175, RZ ;  /* 0x000000af58377210 */ /* 0x000fe20007f9e0ff */
[----:B------:R-:W-:Y:S01]  /*4980*/  IMAD R13, R50, 0xc, RZ ;  /* 0x0000000c320d7824 */ /* 0x000fe200078e02ff */
[----:B------:R-:W-:Y:S01]  /*4990*/  IADD3 R47, P3, PT, R88, R171, RZ ;  /* 0x000000ab582f7210 */ /* 0x000fe20007f7e0ff */
[----:B------:R-:W-:Y:S01]  /*49a0*/  IMAD R17, R48, 0xc, RZ ;  /* 0x0000000c30117824 */ /* 0x000fe200078e02ff */
[-C--:B------:R-:W-:Y:S01]  /*49b0*/  LEA.HI.X.SX32 R122, R175, R2.reuse, 0x1, P4 ;  /* 0x00000002af7a7211 */ /* 0x080fe200020f0eff */
[----:B------:R-:W-:Y:S01]  /*49c0*/  VIADD R86, R86, 0xffffffa0 ;  /* 0xffffffa056567836 */ /* 0x000fe20000000000 */
[C---:B------:R-:W-:Y:S01]  /*49d0*/  IADD3 R39, P4, PT, R88.reuse, R167, RZ ;  /* 0x000000a758277210 */ /* 0x040fe20007f9e0ff */
[----:B------:R-:W2:Y:S01]  /*49e0*/  LDC.64 R8, c[0x0][0x380] ;  /* 0x0000e000ff087b82 */ /* 0x000ea20000000a00 */
[C---:B------:R-:W-:Y:S01]  /*49f0*/  IADD3 R43, P5, PT, R88.reuse, R169, RZ ;  /* 0x000000a9582b7210 */ /* 0x040fe20007fbe0ff */
[----:B------:R-:W-:Y:S01]  /*4a00*/  IMAD.MOV.U32 R14, RZ, RZ, RZ ;  /* 0x000000ffff0e7224 */ /* 0x000fe200078e00ff */
[-C--:B------:R-:W-:Y:S01]  /*4a10*/  LEA.HI.X.SX32 R116, R167, R2.reuse, 0x1, P4 ;  /* 0x00000002a7747211 */ /* 0x080fe200020f0eff */
[----:B------:R-:W-:Y:S01]  /*4a20*/  UMOV UR13, UR12 ;  /* 0x0000000c000d7c82 */ /* 0x000fe20008000000 */
[-C--:B------:R-:W-:Y:S01]  /*4a30*/  LEA.HI.X.SX32 R120, R171, R2.reuse, 0x1, P3 ;  /* 0x00000002ab787211 */ /* 0x080fe200018f0eff */
[----:B------:R-:W-:Y:S01]  /*4a40*/  UMOV UR18, 0x1 ;  /* 0x0000000100127882 */ /* 0x000fe20000000000 */
[C---:B------:R-:W-:Y:S01]  /*4a50*/  IADD3 R27, P4, PT, R88.reuse, R161, RZ ;  /* 0x000000a1581b7210 */ /* 0x040fe20007f9e0ff */
[----:B------:R-:W-:Y:S01]  /*4a60*/  UMOV UR19, 0x2 ;  /* 0x0000000200137882 */ /* 0x000fe20000000000 */
[C---:B------:R-:W-:Y:S01]  /*4a70*/  IADD3 R35, P3, PT, R88.reuse, R165, RZ ;  /* 0x000000a558237210 */ /* 0x040fe20007f7e0ff */
[----:B------:R-:W-:Y:S01]  /*4a80*/  UMOV UR5, URZ ;  /* 0x000000ff00057c82 */ /* 0x000fe20008000000 */
[-C--:B------:R-:W-:Y:S01]  /*4a90*/  LEA.HI.X.SX32 R118, R169, R2.reuse, 0x1, P5 ;  /* 0x00000002a9767211 */ /* 0x080fe200028f0eff */
[----:B------:R-:W-:Y:S01]  /*4aa0*/  UMOV UR6, URZ ;  /* 0x000000ff00067c82 */ /* 0x000fe20008000000 */
[-C--:B------:R-:W-:Y:S01]  /*4ab0*/  LEA.HI.X.SX32 R84, R161, R2.reuse, 0x1, P4 ;  /* 0x00000002a1547211 */ /* 0x080fe200020f0eff */
[----:B------:R-:W-:Y:S01]  /*4ac0*/  UMOV UR7, URZ ;  /* 0x000000ff00077c82 */ /* 0x000fe20008000000 */
[----:B------:R-:W-:Y:S01]  /*4ad0*/  IADD3 R31, P5, PT, R88, R163, RZ ;  /* 0x000000a3581f7210 */ /* 0x000fe20007fbe0ff */
[----:B-1----:R-:W-:Y:S01]  /*4ae0*/  IMAD.WIDE.U32 R6, R187, 0xc, R6 ;  /* 0x0000000cbb067825 */ /* 0x002fe200078e0006 */
[----:B------:R-:W-:-:S02]  /*4af0*/  LEA.HI.X.SX32 R114, R165, R2, 0x1, P3 ;  /* 0x00000002a5727211 */ /* 0x000fc400018f0eff */
[C---:B------:R-:W-:Y:S02]  /*4b00*/  IADD3 R15, P4, PT, R88.reuse, R155, RZ ;  /* 0x0000009b580f7210 */ /* 0x040fe40007f9e0ff */
[C---:B------:R-:W-:Y:S02]  /*4b10*/  IADD3 R23, P3, PT, R88.reuse, R159, RZ ;  /* 0x0000009f58177210 */ /* 0x040fe40007f7e0ff */
[-C--:B------:R-:W-:Y:S01]  /*4b20*/  LEA.HI.X.SX32 R112, R163, R2.reuse, 0x1, P5 ;  /* 0x00000002a3707211 */ /* 0x080fe200028f0eff */
[----:B--2---:R-:W-:Y:S01]  /*4b30*/  IMAD.WIDE.U32 R8, R185, 0xc, R8 ;  /* 0x0000000cb9087825 */ /* 0x004fe200078e0008 */
[-C--:B------:R-:W-:Y:S02]  /*4b40*/  LEA.HI.X.SX32 R78, R155, R2.reuse, 0x1, P4 ;  /* 0x000000029b4e7211 */ /* 0x080fe400020f0eff */
[----:B------:R-:W-:Y:S02]  /*4b50*/  IADD3 R19, P5, PT, R88, R157, RZ ;  /* 0x0000009d58137210 */ /* 0x000fe40007fbe0ff */
[----:B------:R-:W-:-:S02]  /*4b60*/  LEA.HI.X.SX32 R82, R159, R2, 0x1, P3 ;  /* 0x000000029f527211 */ /* 0x000fc400018f0eff */
[C---:B------:R-:W-:Y:S02]  /*4b70*/  IADD3 R3, P4, PT, R88.reuse, R149, RZ ;  /* 0x0000009558037210 */ /* 0x040fe40007f9e0ff */
[C---:B------:R-:W-:Y:S02]  /*4b80*/  IADD3 R11, P3, PT, R88.reuse, R153, RZ ;  /* 0x00000099580b7210 */ /* 0x040fe40007f7e0ff */
[-C--:B------:R-:W-:Y:S02]  /*4b90*/  LEA.HI.X.SX32 R80, R157, R2.reuse, 0x1, P5 ;  /* 0x000000029d507211 */ /* 0x080fe400028f0eff */
        /* <DEDUP_REMOVED lines=28> */
[----:B------:R-:W-:Y:S02]  /*4d60*/  IADD3 R38, P3, PT, R88, R123, RZ ;  /* 0x0000007b58267210 */ /* 0x000fe40007f7e0ff */
[-C--:B------:R-:W-:Y:S02]  /*4d70*/  LEA.HI.X.SX32 R153, R127, R2.reuse, 0x1, P5 ;  /* 0x000000027f997211 */ /* 0x080fe400028f0eff */
[-C--:B------:R-:W-:Y:S01]  /*4d80*/  LEA.HI.X.SX32 R147, R119, R2.reuse, 0x1, P4 ;  /* 0x0000000277937211 */ /* 0x080fe200020f0eff */
[----:B------:R-:W-:Y:S01]  /*4d90*/  IMAD.SHL.U32 R119, R38, 0x4, RZ ;  /* 0x0000000426777824 */ /* 0x000fe200078e00ff */
        /* <DEDUP_REMOVED lines=8> */
[----:B------:R-:W-:Y:S02]  /*4e20*/  SHF.R.S32.HI R4, RZ, 0x1f, R90 ;  /* 0x0000001fff047819 */ /* 0x000fe4000001145a */
[----:B------:R-:W-:Y:S02]  /*4e30*/  IADD3 R26, P4, PT, R90, R109, RZ ;  /* 0x0000006d5a1a7210 */ /* 0x000fe40007f9e0ff */
[----:B------:R-:W-:Y:S02]  /*4e40*/  IADD3 R88, P3, PT, R88, R111, RZ ;  /* 0x0000006f58587210 */ /* 0x000fe40007f7e0ff */
[----:B------:R-:W-:Y:S01]  /*4e50*/  LEA.HI.X.SX32 R137, R109, R4, 0x1, P4 ;  /* 0x000000046d897211 */ /* 0x000fe200020f0eff */
[----:B------:R-:W-:Y:S01]  /*4e60*/  IMAD.SHL.U32 R163, R26, 0x4, RZ ;  /* 0x000000041aa37824 */ /* 0x000fe200078e00ff */
[----:B------:R-:W-:Y:S01]  /*4e70*/  LEA.HI.X.SX32 R139, R111, R2, 0x1, P3 ;  /* 0x000000026f8b7211 */ /* 0x000fe200018f0eff */
[----:B------:R-:W-:Y:S01]  /*4e80*/  IMAD.SHL.U32 R111, R42, 0x4, RZ ;  /* 0x000000042a6f7824 */ /* 0x000fe200078e00ff */
[----:B------:R-:W-:-:S02]  /*4e90*/  IADD3 R20, P4, PT, R90, R103, RZ ;  /* 0x000000675a147210 */ /* 0x000fc40007f9e0ff */
[----:B------:R-:W-:Y:S01]  /*4ea0*/  LEA.HI.X.SX32 R143, R115, R2, 0x1, P5 ;  /* 0x00000002738f7211 */ /* 0x000fe200028f0eff */
[----:B------:R-:W-:Y:S01]  /*4eb0*/  IMAD.SHL.U32 R115, R40, 0x4, RZ ;  /* 0x0000000428737824 */ /* 0x000fe200078e00ff */
[----:B------:R-:W-:Y:S01]  /*4ec0*/  IADD3 R24, P3, PT, R90, R107, RZ ;  /* 0x0000006b5a187210 */ /* 0x000fe20007f7e0ff */
[----:B------:R-:W-:Y:S01]  /*4ed0*/  IMAD.SHL.U32 R185, R20, 0x4, RZ ;  /* 0x0000000414b97824 */ /* 0x000fe200078e00ff */
[----:B------:R-:W-:Y:S02]  /*4ee0*/  SHF.R.S32.HI R2, RZ, 0x1f, R89 ;  /* 0x0000001fff027819 */ /* 0x000fe40000011459 */
[-C--:B------:R-:W-:Y:S01]  /*4ef0*/  LEA.HI.X.SX32 R131, R103, R4.reuse, 0x1, P4 ;  /* 0x0000000467837211 */ /* 0x080fe200020f0eff */
[----:B------:R-:W-:Y:S01]  /*4f00*/  IMAD.SHL.U32 R103, R46, 0x4, RZ ;  /* 0x000000042e677824 */ /* 0x000fe200078e00ff */
[----:B------:R-:W-:Y:S01]  /*4f10*/  IADD3 R22, P5, PT, R90, R105, RZ ;  /* 0x000000695a167210 */ /* 0x000fe20007fbe0ff */
[----:B------:R-:W-:Y:S01]  /*4f20*/  IMAD.SHL.U32 R167, R24, 0x4, RZ ;  /* 0x0000000418a77824 */ /* 0x000fe200078e00ff */
[----:B------:R-:W-:Y:S01]  /*4f30*/  LEA.HI.X.SX32 R135, R107, R4, 0x1, P3 ;  /* 0x000000046b877211 */ /* 0x000fe200018f0eff */
[----:B------:R-:W-:Y:S01]  /*4f40*/  IMAD.SHL.U32 R107, R44, 0x4, RZ ;  /* 0x000000042c6b7824 */ /* 0x000fe200078e00ff */
[----:B------:R-:W-:Y:S01]  /*4f50*/  IADD3 R12, P4, PT, R90, R97, RZ ;  /* 0x000000615a0c7210 */ /* 0x000fe20007f9e0ff */
[----:B------:R-:W-:Y:S01]  /*4f60*/  IMAD.SHL.U32 R171, R22, 0x4, RZ ;  /* 0x0000000416ab7824 */ /* 0x000fe200078e00ff */
[----:B------:R-:W-:-:S02]  /*4f70*/  IADD3 R18, P3, PT, R90, R101, RZ ;  /* 0x000000655a127210 */ /* 0x000fc40007f7e0ff */
[----:B------:R-:W-:Y:S01]  /*4f80*/  LEA.HI R10, R2, R89, RZ, 0x5 ;  /* 0x00000059020a7211 */ /* 0x000fe200078f28ff */
[----:B------:R-:W-:Y:S01]  /*4f90*/  IMAD.SHL.U32 R201, R12, 0x4, RZ ;  /* 0x000000040cc97824 */ /* 0x000fe200078e00ff */
[-C--:B------:R-:W-:Y:S01]  /*4fa0*/  LEA.HI.X.SX32 R133, R105, R4.reuse, 0x1, P5 ;  /* 0x0000000469857211 */ /* 0x080fe200028f0eff */
[----:B------:R-:W-:Y:S01]  /*4fb0*/  IMAD.IADD R2, R7, 0x1, R13 ;  /* 0x0000000107027824 */ /* 0x000fe200078e020d */
[-C--:B------:R-:W-:Y:S01]  /*4fc0*/  LEA.HI.X.SX32 R125, R97, R4.reuse, 0x1, P4 ;  /* 0x00000004617d7211 */ /* 0x080fe200020f0eff */
[----:B------:R-:W-:Y:S01]  /*4fd0*/  IMAD.SHL.U32 R7, R5, 0x4, RZ ;  /* 0x0000000405077824 */ /* 0x000fe200078e00ff */
[----:B------:R-:W-:Y:S01]  /*4fe0*/  IADD3 R16, P5, PT, R90, R99, RZ ;  /* 0x000000635a107210 */ /* 0x000fe20007fbe0ff */
[----:B------:R-:W-:Y:S01]  /*4ff0*/  IMAD.SHL.U32 R189, R18, 0x4, RZ ;  /* 0x0000000412bd7824 */ /* 0x000fe200078e00ff */
[----:B------:R-:W-:Y:S02]  /*5000*/  LEA.HI.X.SX32 R129, R101, R4, 0x1, P3 ;  /* 0x0000000465817211 */ /* 0x000fe400018f0eff */
[----:B------:R-:W-:Y:S01]  /*5010*/  SHF.R.S32.HI R10, RZ, 0x5, R10 ;  /* 0x00000005ff0a7819 */ /* 0x000fe2000001140a */
[----:B------:R-:W-:Y:S01]  /*5020*/  IMAD.SHL.U32 R193, R16, 0x4, RZ ;  /* 0x0000000410c17824 */ /* 0x000fe200078e00ff */
[----:B------:R-:W-:-:S02]  /*5030*/  IADD3 R90, P3, PT, R90, R91, RZ ;  /* 0x0000005b5a5a7210 */ /* 0x000fc40007f7e0ff */
[----:B------:R-:W-:Y:S02]  /*5040*/  SHF.L.U64.HI R199, R12, 0x2, R125 ;  /* 0x000000020cc77819 */ /* 0x000fe4000001027d */
[----:B------:R-:W-:Y:S01]  /*5050*/  VIMNMX R12, PT, PT, R10, 0x2, !PT ;  /* 0x000000020a0c7848 */ /* 0x000fe20007fe0100 */
[----:B------:R-:W-:Y:S01]  /*5060*/  IMAD.SHL.U32 R205, R90, 0x4, RZ ;  /* 0x000000045acd7824 */ /* 0x000fe200078e00ff */
[-C--:B------:R-:W-:Y:S01]  /*5070*/  LEA.HI.X.SX32 R127, R99, R4.reuse, 0x1, P5 ;  /* 0x00000004637f7211 */ /* 0x080fe200028f0eff */
[----:B------:R-:W-:Y:S01]  /*5080*/  IMAD.SHL.U32 R99, R52, 0x4, RZ ;  /* 0x0000000434637824 */ /* 0x000fe200078e00ff */
[----:B------:R-:W-:Y:S01]  /*5090*/  LEA.HI.X.SX32 R123, R91, R4, 0x1, P3 ;  /* 0x000000045b7b7211 */ /* 0x000fe200018f0eff */
[----:B------:R-:W-:Y:S01]  /*50a0*/  IMAD.IADD R4, R9, 0x1, R17 ;  /* 0x0000000109047824 */ /* 0x000fe200078e0211 */
[----:B------:R-:W-:Y:S01]  /*50b0*/  SHF.L.U64.HI R9, R5, 0x2, R74 ;  /* 0x0000000205097819 */ /* 0x000fe2000001024a */
[C---:B------:R-:W-:Y:S01]  /*50c0*/  IMAD.SHL.U32 R91, R54.reuse, 0x4, RZ ;  /* 0x00000004365b7824 */ /* 0x040fe200078e00ff */
[C---:B------:R-:W-:Y:S01]  /*50d0*/  SHF.L.U64.HI R57, R55.reuse, 0x2, R122 ;  /* 0x0000000237397819 */ /* 0x040fe2000001027a */
[----:B------:R-:W-:Y:S01]  /*50e0*/  IMAD.SHL.U32 R55, R55, 0x4, RZ ;  /* 0x0000000437377824 */ /* 0x000fe200078e00ff */
        /* <DEDUP_REMOVED lines=34> */
[----:B------:R-:W-:Y:S01]  /*5310*/  SHF.L.U64.HI R89, R54, 0x2, R161 ;  /* 0x0000000236597819 */ /* 0x000fe200000102a1 */
[----:B------:R-:W-:Y:S01]  /*5320*/  VIADD R10, R10, 0xfffffffd ;  /* 0xfffffffd0a0a7836 */ /* 0x000fe20000000000 */
[----:B------:R-:W-:Y:S01]  /*5330*/  SHF.L.U64.HI R97, R52, 0x2, R159 ;  /* 0x0000000234617819 */ /* 0x000fe2000001029f */
[----:B------:R-:W-:Y:S01]  /*5340*/  IMAD.SHL.U32 R159, R88, 0x4, RZ ;  /* 0x00000004589f7824 */ /* 0x000fe200078e00ff */
        /* <DEDUP_REMOVED lines=9> */
[C---:B------:R-:W-:Y:S01]  /*53e0*/  IMAD.SHL.U32 R149, R36.reuse, 0x4, RZ ;  /* 0x0000000424957824 */ /* 0x040fe200078e00ff */
[----:B------:R-:W-:Y:S01]  /*53f0*/  SHF.L.U64.HI R121, R36, 0x2, R121 ;  /* 0x0000000224797819 */ /* 0x000fe20000010279 */
[----:B------:R-:W-:Y:S01]  /*5400*/  VIADD R12, R12, 0xffffffff ;  /* 0xffffffff0c0c7836 */ /* 0x000fe20000000000 */
[----:B------:R-:W-:-:S02]  /*5410*/  SHF.L.U64.HI R147, R34, 0x2, R147 ;  /* 0x0000000222937819 */ /* 0x000fc40000010293 */
[----:B------:R-:W-:Y:S02]  /*5420*/  SHF.L.U64.HI R145, R32, 0x2, R145 ;  /* 0x0000000220917819 */ /* 0x000fe40000010291 */
[----:B------:R-:W-:Y:S02]  /*5430*/  SHF.L.U64.HI R143, R30, 0x2, R143 ;  /* 0x000000021e8f7819 */ /* 0x000fe4000001028f */
[----:B------:R-:W-:Y:S02]  /*5440*/  SHF.L.U64.HI R141, R28, 0x2, R141 ;  /* 0x000000021c8d7819 */ /* 0x000fe4000001028d */
[----:B------:R-:W-:Y:S02]  /*5450*/  SHF.L.U64.HI R139, R88, 0x2, R139 ;  /* 0x00000002588b7819 */ /* 0x000fe4000001028b */
[----:B------:R-:W-:Y:S02]  /*5460*/  SHF.L.U64.HI R161, R26, 0x2, R137 ;  /* 0x000000021aa17819 */ /* 0x000fe40000010289 */
[----:B------:R-:W-:-:S02]  /*5470*/  SHF.L.U64.HI R165, R24, 0x2, R135 ;  /* 0x0000000218a57819 */ /* 0x000fc40000010287 */
[----:B------:R-:W-:Y:S02]  /*5480*/  SHF.L.U64.HI R169, R22, 0x2, R133 ;  /* 0x0000000216a97819 */ /* 0x000fe40000010285 */
[----:B------:R-:W-:Y:S02]  /*5490*/  SHF.L.U64.HI R175, R20, 0x2, R131 ;  /* 0x0000000214af7819 */ /* 0x000fe40000010283 */
[----:B------:R-:W-:Y:S02]  /*54a0*/  SHF.L.U64.HI R187, R18, 0x2, R129 ;  /* 0x0000000212bb7819 */ /* 0x000fe40000010281 */
[----:B------:R-:W-:Y:S02]  /*54b0*/  SHF.L.U64.HI R191, R16, 0x2, R127 ;  /* 0x0000000210bf7819 */ /* 0x000fe4000001027f */
[----:B------:R-:W-:-:S07]  /*54c0*/  SHF.L.U64.HI R203, R90, 0x2, R123 ;  /* 0x000000025acb7819 */ /* 0x000fce000001027b */
.L_x_10:
[----:B------:R-:W-:Y:S01]  /*54d0*/  UIADD3 UR5, UPT, UPT, UR5, 0x1, URZ ;  /* 0x0000000105057890 */ /* 0x000fe2000fffe0ff */
[----:B------:R-:W-:-:S04]  /*54e0*/  DEPBAR.LE SB0, 0x2 ;  /* 0x000080800000791a */ /* 0x000fc80000000000 */
[----:B------:R-:W-:Y:S01]  /*54f0*/  ULEA UR12, UR18, UR10, 0x3 ;  /* 0x0000000a120c7291 */ /* 0x000fe2000f8e18ff */
[----:B------:R-:W-:Y:S01]  /*5500*/  IMAD.U32 R14, R14, -0x80000000, RZ ;  /* 0x800000000e0e7824 */ /* 0x000fe200078e00ff */
[----:B------:R-:W-:Y:S02]  /*5510*/  UISETP.GT.AND UP0, UPT, UR5, 0x2, UPT ;  /* 0x000000020500788c */ /* 0x000fe4000bf04270 */
[----:B------:R-:W-:Y:S02]  /*5520*/  UIADD3 UR12, UPT, UPT, UR12, 0x1e000, URZ ;  /* 0x0001e0000c0c7890 */ /* 0x000fe4000fffe0ff */
[----:B------:R-:W-:Y:S01]  /*5530*/  USEL UR5, UR5, URZ, !UP0 ;  /* 0x000000ff05057287 */ /* 0x000fe2000c000000 */
[----:B------:R-:W-:Y:S06]  /*5540*/  BAR.SYNC.DEFER_BLOCKING 0x0 ;  /* 0x0000000000007b1d */ /* 0x000fec0000010000 */
[----:B------:R-:W-:Y:S05]  /*5550*/  @P1 BRA `(.L_x_8) ;  /* 0x0000000000a01947 */ /* 0x000fea0003800000 */
[----:B------:R-:W-:Y:S02]  /*5560*/  ULEA UR8, UR5, UR10, 0xd ;  /* 0x0000000a05087291 */ /* 0x000fe4000f8e68ff */
[----:B------:R-:W-:Y:S02]  /*5570*/  ULEA UR4, UR5, UR10, 0xf ;  /* 0x0000000a05047291 */ /* 0x000fe4000f8e78ff */
[----:B------:R-:W-:Y:S02]  /*5580*/  UIADD3 UR8, UPT, UPT, UR8, 0x18000, URZ ;  /* 0x0001800008087890 */ /* 0x000fe4000fffe0ff */
[----:B------:R-:W-:Y:S02]  /*5590*/  USHF.R.U32.HI UR4, URZ, 0x4, UR4 ;  /* 0x00000004ff047899 */ /* 0x000fe40008011604 */
[----:B------:R-:W-:Y:S02]  /*55a0*/  USHF.R.U32.HI UR8, URZ, 0x4, UR8 ;  /* 0x00000004ff087899 */ /* 0x000fe40008011608 */
[----:B------:R-:W-:-:S02]  /*55b0*/  USGXT.U32 UR16, UR4, 0xe ;  /* 0x0000000e0410789a */ /* 0x000fc40008000000 */
[----:B------:R-:W-:Y:S02]  /*55c0*/  USGXT.U32 UR14, UR8, 0xe ;  /* 0x0000000e080e789a */ /* 0x000fe40008000000 */
[----:B------:R-:W-:Y:S01]  /*55d0*/  UIADD3 UR26, UP1, UPT, UR16, 0x2, URZ ;  /* 0x00000002101a7890 */ /* 0x000fe2000ff3e0ff */
[----:B------:R-:W-:Y:S01]  /*55e0*/  UMOV UR8, URZ ;  /* 0x000000ff00087c82 */ /* 0x000fe20008000000 */
[----:B------:R-:W-:Y:S01]  /*55f0*/  UIADD3 UR24, UP0, UPT, UR14, 0x2, URZ ;  /* 0x000000020e187890 */ /* 0x000fe2000ff1e0ff */
[----:B------:R-:W-:Y:S01]  /*5600*/  UMOV UR4, URZ ;  /* 0x000000ff00047c82 */ /* 0x000fe20008000000 */
[----:B------:R-:W-:Y:S02]  /*5610*/  UIADD3.X UR27, UPT, UPT, UR8, 0x40004040, URZ, UP1, !UPT ;  /* 0x40004040081b7890 */ /* 0x000fe40008ffe4ff */
[----:B------:R-:W-:Y:S01]  /*5620*/  UIADD3 UR28, UP2, UPT, UR26, 0x2, URZ ;  /* 0x000000021a1c7890 */ /* 0x000fe2000ff5e0ff */
[----:B------:R-:W-:Y:S01]  /*5630*/  UMOV UR8, UR12 ;  /* 0x0000000c00087c82 */ /* 0x000fe20008000000 */
[----:B------:R-:W-:Y:S01]  /*5640*/  UMOV UR9, URZ ;  /* 0x000000ff00097c82 */ /* 0x000fe20008000000 */
[----:B------:R-:W-:-:S02]  /*5650*/  UIADD3.X UR25, UPT, UPT, UR4, 0x40004040, URZ, UP0, !UPT ;  /* 0x4000404004197890 */ /* 0x000fc400087fe4ff */
[----:B------:R-:W-:Y:S01]  /*5660*/  UIADD3.X UR29, UPT, UPT, UR27, URZ, URZ, UP2, !UPT ;  /* 0x000000ff1b1d7290 */ /* 0x000fe200097fe4ff */
[----:B------:R-:W-:Y:S01]  /*5670*/  UMOV UR4, UR8 ;  /* 0x0000000800047c82 */ /* 0x000fe20008000000 */
[----:B------:R-:W-:Y:S02]  /*5680*/  UIADD3 UR8, UP0, UPT, UR24, 0x2, URZ ;  /* 0x0000000218087890 */ /* 0x000fe4000ff1e0ff */
[----:B------:R-:W-:Y:S02]  /*5690*/  UIADD3 UR32, UP1, UPT, UR26, 0x4, URZ ;  /* 0x000000041a207890 */ /* 0x000fe4000ff3e0ff */
[----:B------:R-:W-:Y:S02]  /*56a0*/  UIADD3 UR30, UP2, UPT, UR24, 0x4, URZ ;  /* 0x00000004181e7890 */ /* 0x000fe4000ff5e0ff */
[----:B------:R-:W-:Y:S02]  /*56b0*/  UIADD3.X UR9, UPT, UPT, UR25, URZ, URZ, UP0, !UPT ;  /* 0x000000ff19097290 */ /* 0x000fe400087fe4ff */
[----:B------:R-:W-:-:S02]  /*56c0*/  UIADD3.X UR33, UPT, UPT, UR27, URZ, URZ, UP1, !UPT ;  /* 0x000000ff1b217290 */ /* 0x000fc40008ffe4ff */
[----:B------:R-:W-:Y:S01]  /*56d0*/  UIADD3.X UR31, UPT, UPT, UR25, URZ, URZ, UP2, !UPT ;  /* 0x000000ff191f7290 */ /* 0x000fe200097fe4ff */
[----:B------:R-:W-:Y:S01]  /*56e0*/  UMOV UR34, 0x0 ;  /* 0x0000000000227882 */ /* 0x000fe20000000000 */
[----:B------:R-:W-:Y:S01]  /*56f0*/  UMOV UR35, 0x4400910 ;  /* 0x0440091000237882 */ /* 0x000fe20000000000 */
[----:B------:R-:W-:Y:S01]  /*5700*/  UMOV UR17, 0x40004040 ;  /* 0x4000404000117882 */ /* 0x000fe20000000000 */
[----:B------:R-:W-:Y:S01]  /*5710*/  UMOV UR15, 0x40004040 ;  /* 0x40004040000f7882 */ /* 0x000fe20000000000 */
[----:B------:R-:W-:Y:S01]  /*5720*/  UMOV UR36, 0x0 ;  /* 0x0000000000247882 */ /* 0x000fe20000000000 */
[----:B------:R-:W-:Y:S01]  /*5730*/  UMOV UR37, 0x4400910 ;  /* 0x0440091000257882 */ /* 0x000fe20000000000 */
[----:B------:R-:W-:Y:S01]  /*5740*/  UMOV UR38, 0x0 ;  /* 0x0000000000267882 */ /* 0x000fe20000000000 */
[----:B------:R-:W-:Y:S01]  /*5750*/  UMOV UR39, 0x4400910 ;  /* 0x0440091000277882 */ /* 0x000fe20000000000 */
[----:B------:R1:W-:Y:S01]  /*5760*/  UTCHMMA gdesc[UR14], gdesc[UR16], tmem[UR22], tmem[UR34], idesc[UR35], UPT ;  /* 0x00ff22100e0075ea */ /* 0x0003e2000b800016 */
[----:B------:R-:W-:Y:S01]  /*5770*/  UMOV UR40, 0x0 ;  /* 0x0000000000287882 */ /* 0x000fe20000000000 */
[----:B------:R-:W-:Y:S01]  /*5780*/  UMOV UR41, 0x4400910 ;  /* 0x0440091000297882 */ /* 0x000fe20000000000 */
[----:B------:R1:W-:Y:S01]  /*5790*/  UTCHMMA gdesc[UR24], gdesc[UR26], tmem[UR22], tmem[UR36], idesc[UR37], UPT ;  /* 0x00ff241a180075ea */ /* 0x0003e2000b800016 */
[----:B------:R1:W-:Y:S01]  /*57a0*/  UTCHMMA gdesc[UR8], gdesc[UR28], tmem[UR22], tmem[UR38], idesc[UR39], UPT ;  /* 0x00ff261c080075ea */ /* 0x0003e2000b800016 */
[----:B------:R1:W-:Y:S01]  /*57b0*/  UTCHMMA gdesc[UR30], gdesc[UR32], tmem[UR22], tmem[UR40], idesc[UR41], UPT ;  /* 0x00ff28201e0075ea */ /* 0x0003e2000b800016 */
[----:B------:R1:W-:Y:S01]  /*57c0*/  UTCBAR [UR4], URZ ;  /* 0x000000ff040073e9 */ /* 0x0003e200080000ff */
[----:B------:R-:W-:Y:S01]  /*57d0*/  NOP ;  /* 0x0000000000007918 */ /* 0x000fe20000000000 */
.L_x_8:
[----:B------:R-:W2:Y:S01]  /*57e0*/  SYNCS.PHASECHK.TRANS64.TRYWAIT P4, [UR13], R14 ;  /* 0x0000000eff0075a7 */ /* 0x000ea2000808110d */
[----:B------:R-:W-:Y:S01]  /*57f0*/  ISETP.LE.AND P3, PT, R10, UR7, PT ;  /* 0x000000070a007c0c */ /* 0x000fe2000bf63270 */
[----:B-1----:R-:W-:Y:S01]  /*5800*/  UMOV UR4, UR6 ;  /* 0x0000000600047c82 */ /* 0x002fe20008000000 */
[----:B--2---:R-:W-:Y:S11]  /*5810*/  @!P4 BRA `(.L_x_9) ;  /* 0x0000002c00b8c947 */ /* 0x004ff60003800000 */
.L_x_16:
[----:B------:R-:W-:Y:S01]  /*5820*/  BAR.SYNC.DEFER_BLOCKING 0x0 ;  /* 0x0000000000007b1d */ /* 0x000fe20000010000 */
[-C--:B------:R-:W-:Y:S01]  /*5830*/  ISETP.GE.AND P4, PT, R71, R86.reuse, PT ;  /* 0x000000564700720c */ /* 0x080fe20003f86270 */
[----:B------:R-:W-:Y:S01]  /*5840*/  UIADD3 UR19, UPT, UPT, UR19, 0x1, URZ ;  /* 0x0000000113137890 */ /* 0x000fe2000fffe0ff */
[----:B------:R-:W-:Y:S01]  /*5850*/  ISETP.GE.AND P5, PT, R93, R86, PT ;  /* 0x000000565d00720c */ /* 0x000fe20003fa6270 */
[----:B------:R-:W-:Y:S01]  /*5860*/  UIADD3 UR7, UPT, UPT, UR7, 0x1, URZ ;  /* 0x0000000107077890 */ /* 0x000fe2000fffe0ff */
[----:B------:R-:W-:Y:S01]  /*5870*/  SEL R14, RZ, 0x4, P4 ;  /* 0x00000004ff0e7807 */ /* 0x000fe20002000000 */
[----:B------:R-:W-:Y:S01]  /*5880*/  UISETP.GT.AND UP0, UPT, UR19, 0x2, UPT ;  /* 0x000000021300788c */ /* 0x000fe2000bf04270 */
[----:B------:R-:W-:Y:S01]  /*5890*/  IADD3 R122, P4, PT, R8, R205, RZ ;  /* 0x000000cd087a7210 */ /* 0x000fe20007f9e0ff */
[----:B------:R-:W-:Y:S01]  /*58a0*/  UIADD3 UR18, UPT, UPT, UR18, 0x1, URZ ;  /* 0x0000000112127890 */ /* 0x000fe2000fffe0ff */
[----:B------:R-:W-:Y:S01]  /*58b0*/  SEL R14, R14, RZ, !P3 ;  /* 0x000000ff0e0e7207 */ /* 0x000fe20005800000 */
[----:B------:R-:W-:-:S02]  /*58c0*/  USEL UR19, UR19, URZ, !UP0 ;  /* 0x000000ff13137287 */ /* 0x000fc4000c000000 */
[----:B------:R-:W-:Y:S01]  /*58d0*/  IMAD.X R123, R4, 0x1, R203, P4 ;  /* 0x00000001047b7824 */ /* 0x000fe200020e06cb */
[----:B------:R-:W-:Y:S01]  /*58e0*/  ISETP.NE.U32.AND P4, PT, R14, RZ, PT ;  /* 0x000000ff0e00720c */ /* 0x000fe20003f85070 */
[----:B------:R-:W-:Y:S01]  /*58f0*/  ULEA UR6, UR19, UR10, 0xd ;  /* 0x0000000a13067291 */ /* 0x000fe2000f8e68ff */
[----:B------:R-:W-:Y:S01]  /*5900*/  SEL R14, RZ, 0x4, P5 ;  /* 0x00000004ff0e7807 */ /* 0x000fe20002800000 */
[----:B------:R-:W-:Y:S01]  /*5910*/  UISETP.GT.AND UP0, UPT, UR18, 0x1, UPT ;  /* 0x000000011200788c */ /* 0x000fe2000bf04270 */
[----:B------:R-:W-:Y:S01]  /*5920*/  IADD3 R124, P5, PT, R8, R201, RZ ;  /* 0x000000c9087c7210 */ /* 0x000fe20007fbe0ff */
[----:B------:R-:W-:Y:S01]  /*5930*/  UMOV UR13, UR12 ;  /* 0x0000000c000d7c82 */ /* 0x000fe20008000000 */
[----:B------:R-:W-:Y:S01]  /*5940*/  SEL R14, R14, RZ, !P3 ;  /* 0x000000ff0e0e7207 */ /* 0x000fe20005800000 */
[----:B------:R-:W-:Y:S01]  /*5950*/  VIADD R129, R92, UR6 ;  /* 0x000000065c817c36 */ /* 0x000fe20008000000 */
[----:B------:R-:W-:Y:S01]  /*5960*/  USEL UR18, UR18, URZ, !UP0 ;  /* 0x000000ff12127287 */ /* 0x000fe2000c000000 */
[----:B------:R-:W-:Y:S01]  /*5970*/  IMAD.X R125, R4, 0x1, R199, P5 ;  /* 0x00000001047d7824 */ /* 0x000fe200028e06c7 */
[----:B------:R-:W-:Y:S01]  /*5980*/  ISETP.GE.AND P5, PT, R95, R86, PT ;  /* 0x000000565f00720c */ /* 0x000fe20003fa6270 */
[----:B------:R-:W-:-:S02]  /*5990*/  VIADD R131, R110, UR6 ;  /* 0x000000066e837c36 */ /* 0x000fc40008000000 */
[----:B------:R-:W-:Y:S01]  /*59a0*/  @!PT LDS RZ, [RZ] ;  /* 0x00000000fffff984 */ /* 0x000fe20000000800 */
[----:B------:R-:W-:Y:S01]  /*59b0*/  @!PT LDS RZ, [RZ] ;  /* 0x00000000fffff984 */ /* 0x000fe20000000800 */
[----:B------:R-:W-:Y:S01]  /*59c0*/  @!PT LDS RZ, [RZ] ;  /* 0x00000000fffff984 */ /* 0x000fe20000000800 */
[----:B------:R1:W-:Y:S01]  /*59d0*/  LDGSTS.E [R129+0x18000], desc[UR20][R122.64], P4 ;  /* 0x180000007a817fae */ /* 0x0003e2000a1a1014 */
[----:B------:R-:W-:Y:S01]  /*59e0*/  ISETP.NE.U32.AND P4, PT, R14, RZ, PT ;  /* 0x000000ff0e00720c */ /* 0x000fe20003f85070 */
[----:B------:R-:W-:Y:S01]  /*59f0*/  VIADD R133, R106, UR6 ;  /* 0x000000066a857c36 */ /* 0x000fe20008000000 */
[----:B------:R-:W-:Y:S02]  /*5a00*/  SEL R14, RZ, 0x4, P5 ;  /* 0x00000004ff0e7807 */ /* 0x000fe40002800000 */
[----:B------:R-:W-:Y:S02]  /*5a10*/  IADD3 R126, P5, PT, R8, R193, RZ ;  /* 0x000000c1087e7210 */ /* 0x000fe40007fbe0ff */
[----:B------:R-:W-:-:S03]  /*5a20*/  SEL R14, R14, RZ, !P3 ;  /* 0x000000ff0e0e7207 */ /* 0x000fc60005800000 */
[----:B------:R-:W-:Y:S01]  /*5a30*/  IMAD.X R127, R4, 0x1, R191, P5 ;  /* 0x00000001047f7824 */ /* 0x000fe200028e06bf */
[----:B------:R-:W-:Y:S01]  /*5a40*/  ISETP.GE.AND P5, PT, R173, R86, PT ;  /* 0x00000056ad00720c */ /* 0x000fe20003fa6270 */
[----:B-1----:R-:W-:Y:S02]  /*5a50*/  VIADD R129, R94, UR6 ;  /* 0x000000065e817c36 */ /* 0x002fe40008000000 */
[----:B------:R1:W-:Y:S01]  /*5a60*/  LDGSTS.E [R131+0x18000], desc[UR20][R124.64], P4 ;  /* 0x180000007c837fae */ /* 0x0003e2000a1a1014 */
[----:B------:R-:W-:Y:S02]  /*5a70*/  ISETP.NE.U32.AND P4, PT, R14, RZ, PT ;  /* 0x000000ff0e00720c */ /* 0x000fe40003f85070 */
        /* <DEDUP_REMOVED lines=28> */
[-C--:B------:R-:W-:Y:S01]  /*5c40*/  ISETP.GE.AND P5, PT, R183, R86.reuse, PT ;  /* 0x00000056b700720c */ /* 0x080fe20003fa6270 */
[----:B-1----:R-:W-:Y:S01]  /*5c50*/  VIADD R129, R104, UR6 ;  /* 0x0000000668817c36 */ /* 0x002fe20008000000 */
[----:B------:R-:W-:Y:S01]  /*5c60*/  ULEA UR6, UR19, UR10, 0xf ;  /* 0x0000000a13067291 */ /* 0x000fe2000f8e78ff */
[----:B------:R1:W-:Y:S01]  /*5c70*/  LDGSTS.E [R131+0x18000], desc[UR20][R126.64], P4 ;  /* 0x180000007e837fae */ /* 0x0003e2000a1a1014 */
[----:B------:R-:W-:Y:S02]  /*5c80*/  ISETP.NE.U32.AND P4, PT, R14, RZ, PT ;  /* 0x000000ff0e00720c */ /* 0x000fe40003f85070 */
[----:B------:R-:W-:Y:S02]  /*5c90*/  SEL R14, RZ, 0x4, P5 ;  /* 0x00000004ff0e7807 */ /* 0x000fe40002800000 */
[----:B------:R-:W-:Y:S01]  /*5ca0*/  ISETP.GE.AND P5, PT, R87, R86, PT ;  /* 0x000000565700720c */ /* 0x000fe20003fa6270 */
[----:B------:R-:W-:Y:S01]  /*5cb0*/  VIADD R137, R98, UR6 ;  /* 0x0000000662897c36 */ /* 0x000fe20008000000 */
[----:B------:R-:W-:Y:S01]  /*5cc0*/  SEL R14, R14, RZ, !P3 ;  /* 0x000000ff0e0e7207 */ /* 0x000fe20005800000 */
[----:B------:R-:W-:Y:S01]  /*5cd0*/  USEL UR6, URZ, 0x1, !UP0 ;  /* 0x00000001ff067887 */ /* 0x000fe2000c000000 */
[----:B------:R-:W-:-:S03]  /*5ce0*/  VIADD R86, R86, 0xffffffe0 ;  /* 0xffffffe056567836 */ /* 0x000fc60000000000 */
[----:B------:R-:W-:Y:S02]  /*5cf0*/  ULOP3.LUT UR6, UR4, UR6, URZ, 0x3c, !UPT ;  /* 0x0000000604067292 */ /* 0x000fe4000f8e3cff */
[----:B------:R2:W-:Y:S01]  /*5d00*/  LDGSTS.E [R129+0x18000], desc[UR20][R122.64], P4 ;  /* 0x180000007a817fae */ /* 0x0005e2000a1a1014 */
[----:B------:R-:W-:Y:S02]  /*5d10*/  ISETP.NE.U32.AND P4, PT, R14, RZ, PT ;  /* 0x000000ff0e00720c */ /* 0x000fe40003f85070 */
[----:B------:R-:W-:Y:S02]  /*5d20*/  SEL R14, RZ, 0x4, P5 ;  /* 0x00000004ff0e7807 */ /* 0x000fe40002800000 */
[----:B------:R-:W-:Y:S02]  /*5d30*/  IADD3 R124, P5, PT, R8, R163, RZ ;  /* 0x000000a3087c7210 */ /* 0x000fe40007fbe0ff */
[----:B------:R-:W-:-:S03]  /*5d40*/  SEL R14, R14, RZ, !P3 ;  /* 0x000000ff0e0e7207 */ /* 0x000fc60005800000 */
[----:B------:R-:W-:Y:S01]  /*5d50*/  IMAD.X R125, R4, 0x1, R161, P5 ;  /* 0x00000001047d7824 */ /* 0x000fe200028e06a1 */
[----:B-1----:R-:W-:Y:S02]  /*5d60*/  IADD3 R126, P5, PT, R6, R159, RZ ;  /* 0x0000009f067e7210 */ /* 0x002fe40007fbe0ff */
[----:B------:R-:W-:Y:S01]  /*5d70*/  ISETP.NE.U32.AND P3, PT, R14, RZ, PT ;  /* 0x000000ff0e00720c */ /* 0x000fe20003f65070 */
[----:B------:R-:W-:Y:S01]  /*5d80*/  IMAD.U32 R14, RZ, RZ, UR4 ;  /* 0x00000004ff0e7e24 */ /* 0x000fe2000f8e00ff */
[----:B------:R1:W-:Y:S01]  /*5d90*/  LDGSTS.E [R133+0x18000], desc[UR20][R124.64], P4 ;  /* 0x180000007c857fae */ /* 0x0003e2000a1a1014 */
[----:B--2---:R-:W-:Y:S01]  /*5da0*/  IADD3 R122, P4, PT, R6, R157, RZ ;  /* 0x0000009d067a7210 */ /* 0x004fe20007f9e0ff */
[----:B------:R-:W-:Y:S01]  /*5db0*/  IMAD.X R127, R2, 0x1, R139, P5 ;  /* 0x00000001027f7824 */ /* 0x000fe200028e068b */
[----:B------:R-:W-:Y:S01]  /*5dc0*/  IADD3 R128, P5, PT, R6, R155, RZ ;  /* 0x0000009b06807210 */ /* 0x000fe20007fbe0ff */
[----:B------:R-:W0:Y:S02]  /*5dd0*/  LDGDEPBAR ;  /* 0x00000000000079af */ /* 0x000e240000000000 */
[----:B------:R-:W-:Y:S01]  /*5de0*/  IMAD.X R123, R2, 0x1, R141, P4 ;  /* 0x00000001027b7824 */ /* 0x000fe200020e068d */
[----:B------:R-:W-:Y:S01]  /*5df0*/  IADD3 R130, P4, PT, R6, R153, RZ ;  /* 0x0000009906827210 */ /* 0x000fe20007f9e0ff */
[----:B------:R-:W-:-:S03]  /*5e00*/  IMAD.X R129, R2, 0x1, R143, P5 ;  /* 0x0000000102817824 */ /* 0x000fc600028e068f */
[----:B------:R2:W-:Y:S01]  /*5e10*/  LDGSTS.E [R137], desc[UR20][R126.64], P3 ;  /* 0x000000007e897fae */ /* 0x0005e200099a1014 */
[----:B-1----:R-:W-:Y:S01]  /*5e20*/  IADD3 R124, P5, PT, R6, R151, RZ ;  /* 0x00000097067c7210 */ /* 0x002fe20007fbe0ff */
[----:B------:R-:W-:Y:S01]  /*5e30*/  IMAD.X R131, R2, 0x1, R145, P4 ;  /* 0x0000000102837824 */ /* 0x000fe200020e0691 */
[----:B------:R-:W-:Y:S01]  /*5e40*/  IADD3 R132, P4, PT, R6, R149, RZ ;  /* 0x0000009506847210 */ /* 0x000fe20007f9e0ff */
[----:B------:R1:W-:Y:S02]  /*5e50*/  LDGSTS.E [R137+0x400], desc[UR20][R122.64], P3 ;  /* 0x004000007a897fae */ /* 0x0003e400099a1014 */
[----:B------:R-:W-:Y:S01]  /*5e60*/  IMAD.X R125, R2, 0x1, R147, P5 ;  /* 0x00000001027d7824 */ /* 0x000fe200028e0693 */
[----:B------:R-:W-:Y:S01]  /*5e70*/  IADD3 R134, P5, PT, R6, R119, RZ ;  /* 0x0000007706867210 */ /* 0x000fe20007fbe0ff */
[----:B------:R-:W-:Y:S01]  /*5e80*/  IMAD.X R133, R2, 0x1, R121, P4 ;  /* 0x0000000102857824 */ /* 0x000fe200020e0679 */
[----:B------:R3:W-:Y:S01]  /*5e90*/  LDGSTS.E [R137+0x800], desc[UR20][R128.64], P3 ;  /* 0x0080000080897fae */ /* 0x0007e200099a1014 */
[----:B--2---:R-:W-:-:S02]  /*5ea0*/  IADD3 R126, P4, PT, R6, R115, RZ ;  /* 0x00000073067e7210 */ /* 0x004fc40007f9e0ff */
[----:B------:R-:W-:Y:S01]  /*5eb0*/  IMAD.X R135, R2, 0x1, R117, P5 ;  /* 0x0000000102877824 */ /* 0x000fe200028e0675 */
[----:B------:R2:W-:Y:S01]  /*5ec0*/  LDGSTS.E [R137+0xc00], desc[UR20][R130.64], P3 ;  /* 0x00c0000082897fae */ /* 0x0005e200099a1014 */
[----:B-1----:R-:W-:Y:S01]  /*5ed0*/  IADD3 R122, P5, PT, R6, R111, RZ ;  /* 0x0000006f067a7210 */ /* 0x002fe20007fbe0ff */
[----:B------:R-:W-:Y:S02]  /*5ee0*/  IMAD.X R127, R2, 0x1, R113, P4 ;  /* 0x00000001027f7824 */ /* 0x000fe400020e0671 */
[----:B------:R1:W-:Y:S01]  /*5ef0*/  LDGSTS.E [R137+0x1000], desc[UR20][R124.64], P3 ;  /* 0x010000007c897fae */ /* 0x0003e200099a1014 */
[----:B---3--:R-:W-:Y:S01]  /*5f00*/  IADD3 R128, P4, PT, R6, R107, RZ ;  /* 0x0000006b06807210 */ /* 0x008fe20007f9e0ff */
[----:B------:R-:W-:Y:S02]  /*5f10*/  IMAD.X R123, R2, 0x1, R109, P5 ;  /* 0x00000001027b7824 */ /* 0x000fe400028e066d */
[----:B------:R3:W-:Y:S01]  /*5f20*/  LDGSTS.E [R137+0x1400], desc[UR20][R132.64], P3 ;  /* 0x0140000084897fae */ /* 0x0007e200099a1014 */
[----:B--2---:R-:W-:Y:S01]  /*5f30*/  IADD3 R130, P5, PT, R6, R103, RZ ;  /* 0x0000006706827210 */ /* 0x004fe20007fbe0ff */
[----:B------:R-:W-:-:S02]  /*5f40*/  IMAD.X R129, R2, 0x1, R105, P4 ;  /* 0x0000000102817824 */ /* 0x000fc400020e0669 */
        /* <DEDUP_REMOVED lines=64> */
[----:B------:R-:W-:Y:S01]  /*6350*/  IADD3 R8, P5, PT, R8, R51, RZ ;  /* 0x0000003308087210 */ /* 0x000fe20007fbe0ff */
[----:B------:R-:W-:Y:S02]  /*6360*/  IMAD.X R131, R2, 0x1, R57, P4 ;  /* 0x0000000102837824 */ /* 0x000fe400020e0639 */
[----:B------:R4:W-:Y:S01]  /*6370*/  LDGSTS.E [R137+0x7000], desc[UR20][R126.64], P3 ;  /* 0x070000007e897fae */ /* 0x0009e200099a1014 */
[----:B------:R-:W-:Y:S01]  /*6380*/  IADD3 R6, P4, PT, R6, R195, RZ ;  /* 0x000000c306067210 */ /* 0x000fe20007f9e0ff */
[----:B------:R-:W-:Y:S02]  /*6390*/  IMAD.X R4, R4, 0x1, R49, P5 ;  /* 0x0000000104047824 */ /* 0x000fe400028e0631 */
[----:B------:R4:W-:Y:S02]  /*63a0*/  LDGSTS.E [R137+0x7400], desc[UR20][R122.64], P3 ;  /* 0x074000007a897fae */ /* 0x0009e400099a1014 */
[----:B------:R-:W-:-:S02]  /*63b0*/  IMAD.X R2, R2, 0x1, R197, P4 ;  /* 0x0000000102027824 */ /* 0x000fc400020e06c5 */
[----:B------:R4:W-:Y:S04]  /*63c0*/  LDGSTS.E [R137+0x7800], desc[UR20][R128.64], P3 ;  /* 0x0780000080897fae */ /* 0x0009e800099a1014 */
[----:B------:R4:W-:Y:S01]  /*63d0*/  LDGSTS.E [R137+0x7c00], desc[UR20][R130.64], P3 ;  /* 0x07c0000082897fae */ /* 0x0009e200099a1014 */
[----:B------:R-:W-:-:S03]  /*63e0*/  ISETP.NE.U32.AND P3, PT, R12, UR7, PT ;  /* 0x000000070c007c0c */ /* 0x000fc6000bf65070 */
[----:B------:R-:W0:Y:S10]  /*63f0*/  LDGDEPBAR ;  /* 0x00000000000079af */ /* 0x000e340000000000 */
[----:B----4-:R-:W-:Y:S05]  /*6400*/  @P3 BRA `(.L_x_10) ;  /* 0xfffffff000303947 */ /* 0x010fea000383ffff */
.L_x_7:
[----:B------:R-:W-:Y:S05]  /*6410*/  @!P2 BRA `(.L_x_11) ;  /* 0x000000000010a947 */ /* 0x000fea0003800000 */
[----:B------:R-:W-:-:S06]  /*6420*/  USHF.L.U32 UR4, UR4, 0x1f, URZ ;  /* 0x0000001f04047899 */ /* 0x000fcc00080006ff */
[----:B-1----:R-:W-:-:S04]  /*6430*/  IMAD.U32 R2, RZ, RZ, UR4 ;  /* 0x00000004ff027e24 */ /* 0x002fc8000f8e00ff */
[----:B------:R-:W1:Y:S02]  /*6440*/  SYNCS.PHASECHK.TRANS64.TRYWAIT P1, [UR12], R2 ;  /* 0x00000002ff0075a7 */ /* 0x000e64000802110c */
[----:B-1----:R-:W-:Y:S05]  /*6450*/  @!P1 BRA `(.L_x_12) ;  /* 0x0000002000b49947 */ /* 0x002fea0003800000 */
.L_x_11:
[----:B------:R-:W-:-:S04]  /*6460*/  DEPBAR.LE SB0, 0x0 ;  /* 0x000080000000791a */ /* 0x000fc80000000000 */
[----:B------:R-:W-:Y:S01]  /*6470*/  BAR.SYNC.DEFER_BLOCKING 0x0 ;  /* 0x0000000000007b1d */ /* 0x000fe20000010000 */
[C---:B-1----:R-:W-:Y:S01]  /*6480*/  IMAD.SHL.U32 R2, R108.reuse, 0x100, RZ ;  /* 0x000001006c027824 */ /* 0x042fe200078e00ff */
[----:B------:R-:W-:Y:S01]  /*6490*/  LOP3.LUT R69, R69, 0xf0, RZ, 0xc0, !PT ;  /* 0x000000f045457812 */ /* 0x000fe200078ec0ff */
[----:B------:R-:W-:Y:S01]  /*64a0*/  IMAD.SHL.U32 R3, R108, 0x40, RZ ;  /* 0x000000406c037824 */ /* 0x000fe200078e00ff */
[--C-:B------:R-:W-:Y:S02]  /*64b0*/  LOP3.LUT R80, R68, 0x1c, R71.reuse, 0xfe, !PT ;  /* 0x0000001c44507812 */ /* 0x100fe400078efe47 */
[----:B------:R-:W-:Y:S01]  /*64c0*/  LOP3.LUT R2, R2, 0x1000, RZ, 0xc0, !PT ;  /* 0x0000100002027812 */ /* 0x000fe200078ec0ff */
[----:B------:R-:W1:Y:S01]  /*64d0*/  LDCU UR4, c[0x0][0x3b4] ;  /* 0x00007680ff0477ac */ /* 0x000e620008000800 */
[----:B------:R-:W-:Y:S02]  /*64e0*/  LOP3.LUT R3, R3, 0x2000, RZ, 0xc0, !PT ;  /* 0x0000200003037812 */ /* 0x000fe400078ec0ff */
[----:B------:R-:W-:-:S02]  /*64f0*/  LOP3.LUT R82, R68, 0x18, R71, 0xfe, !PT ;  /* 0x0000001844527812 */ /* 0x000fc400078efe47 */
[----:B------:R-:W-:Y:S01]  /*6500*/  IADD3 R73, PT, PT, R3, UR10, R2 ;  /* 0x0000000a03497c10 */ /* 0x000fe2000fffe002 */
[----:B------:R-:W-:Y:S01]  /*6510*/  IMAD.SHL.U32 R3, R108, 0x8, RZ ;  /* 0x000000086c037824 */ /* 0x000fe200078e00ff */
[C---:B------:R-:W-:Y:S02]  /*6520*/  LOP3.LUT R2, R68.reuse, R71, RZ, 0xfc, !PT ;  /* 0x0000004744027212 */ /* 0x040fe400078efcff */
[C-C-:B------:R-:W-:Y:S02]  /*6530*/  LOP3.LUT R84, R68.reuse, 0x14, R71.reuse, 0xfe, !PT ;  /* 0x0000001444547812 */ /* 0x140fe400078efe47 */
[----:B------:R-:W-:Y:S02]  /*6540*/  LOP3.LUT R72, R3, 0x300, RZ, 0xc0, !PT ;  /* 0x0000030003487812 */ /* 0x000fe400078ec0ff */
[C-C-:B------:R-:W-:Y:S01]  /*6550*/  LOP3.LUT R86, R68.reuse, 0x10, R71.reuse, 0xfe, !PT ;  /* 0x0000001044567812 */ /* 0x140fe200078efe47 */
[----:B------:R-:W2:Y:S01]  /*6560*/  LDC R3, c[0x0][0x3b8] ;  /* 0x0000ee00ff037b82 */ /* 0x000ea20000000800 */
[----:B------:R-:W-:-:S02]  /*6570*/  LOP3.LUT R88, R68, 0xc, R71, 0xfe, !PT ;  /* 0x0000000c44587812 */ /* 0x000fc400078efe47 */
[C-C-:B------:R-:W-:Y:S02]  /*6580*/  LOP3.LUT R90, R68.reuse, 0x8, R71.reuse, 0xfe, !PT ;  /* 0x00000008445a7812 */ /* 0x140fe400078efe47 */
[----:B------:R-:W-:Y:S02]  /*6590*/  LOP3.LUT R92, R68, 0x4, R71, 0xfe, !PT ;  /* 0x00000004445c7812 */ /* 0x000fe400078efe47 */
[----:B------:R-:W-:Y:S01]  /*65a0*/  IADD3 R68, PT, PT, R72, R73, R69 ;  /* 0x0000004948447210 */ /* 0x000fe20007ffe045 */
[----:B------:R-:W3:Y:S02]  /*65b0*/  @!P0 SYNCS.CCTL.IV [UR10+0x1e000] ;  /* 0x01e00000ff0089b1 */ /* 0x000ee4000800000a */
[----:B---3--:R-:W-:Y:S01]  /*65c0*/  BAR.SYNC.DEFER_BLOCKING 0x0 ;  /* 0x0000000000007b1d */ /* 0x008fe20000010000 */
[----:B------:R-:W-:Y:S02]  /*65d0*/  LEA R70, R70, UR10, 0x4 ;  /* 0x0000000a46467c11 */ /* 0x000fe4000f8e20ff */
[----:B------:R-:W-:-:S03]  /*65e0*/  ISETP.GE.U32.AND P6, PT, R108, 0x20, PT ;  /* 0x000000206c00780c */ /* 0x000fc60003fc6070 */
[----:B------:R-:W-:Y:S01]  /*65f0*/  LDTM.16dp32bit_t0_t15.x64 R4, tmem[UR11] ;  /* 0x0000000b000479ee */ /* 0x000fe20008b00000 */
[----:B------:R-:W3:Y:S01]  /*6600*/  LDTM.16dp32bit_t16_t31.x64 R4, tmem[UR11+0x40] ;  /* 0x0000400b000479ee */ /* 0x000ee20008b20000 */
[----:B--2---:R-:W-:Y:S01]  /*6610*/  IMAD R69, R2, R3, RZ ;  /* 0x0000000302457224 */ /* 0x004fe200078e02ff */
[----:B------:R-:W2:Y:S01]  /*6620*/  @!P0 SYNCS.CCTL.IV [UR10+0x1e008] ;  /* 0x01e00800ff0089b1 */ /* 0x000ea2000800000a */
[----:B------:R-:W-:Y:S01]  /*6630*/  NOP ;  /* 0x0000000000007918 */ /* 0x000fe20000000000 */
[----:B------:R-:W4:Y:S01]  /*6640*/  LDCU.128 UR8, c[0x0][0x390] ;  /* 0x00007200ff0877ac */ /* 0x000f220008000c00 */
[----:B---3--:R-:W-:Y:S02]  /*6650*/  IMAD.MOV.U32 R75, RZ, RZ, R16 ;  /* 0x000000ffff4b7224 */ /* 0x008fe400078e0010 */
[----:B------:R-:W-:Y:S02]  /*6660*/  IMAD.MOV.U32 R79, RZ, RZ, R17 ;  /* 0x000000ffff4f7224 */ /* 0x000fe400078e0011 */
[----:B------:R-:W-:-:S02]  /*6670*/  IMAD.MOV.U32 R99, RZ, RZ, R18 ;  /* 0x000000ffff637224 */ /* 0x000fc400078e0012 */
[----:B------:R-:W-:Y:S02]  /*6680*/  IMAD.MOV.U32 R72, RZ, RZ, R4 ;  /* 0x000000ffff487224 */ /* 0x000fe400078e0004 */
[----:B------:R-:W-:Y:S02]  /*6690*/  IMAD.MOV.U32 R73, RZ, RZ, R8 ;  /* 0x000000ffff497224 */ /* 0x000fe400078e0008 */
[----:B------:R-:W-:Y:S02]  /*66a0*/  IMAD.MOV.U32 R74, RZ, RZ, R12 ;  /* 0x000000ffff4a7224 */ /* 0x000fe400078e000c */
[----:B------:R-:W-:Y:S01]  /*66b0*/  IMAD.MOV.U32 R76, RZ, RZ, R5 ;  /* 0x000000ffff4c7224 */ /* 0x000fe200078e0005 */
[----:B----4-:R-:W-:Y:S01]  /*66c0*/  ISETP.GE.AND P0, PT, R0, UR10, PT ;  /* 0x0000000a00007c0c */ /* 0x010fe2000bf06270 */
[----:B------:R-:W-:Y:S01]  /*66d0*/  IMAD.MOV.U32 R77, RZ, RZ, R9 ;  /* 0x000000ffff4d7224 */ /* 0x000fe200078e0009 */
[----:B--2---:R-:W-:Y:S01]  /*66e0*/  STS.128 [R68], R72 ;  /* 0x0000004844007388 */ /* 0x004fe20000000c00 */
[----:B------:R-:W-:Y:S01]  /*66f0*/  IMAD.MOV.U32 R78, RZ, RZ, R13 ;  /* 0x000000ffff4e7224 */ /* 0x000fe200078e000d */
[----:B------:R-:W-:Y:S01]  /*6700*/  ISETP.LT.AND P4, PT, R90, UR11, !P0 ;  /* 0x0000000b5a007c0c */ /* 0x000fe2000c781270 */
[----:B------:R-:W-:-:S02]  /*6710*/  IMAD.MOV.U32 R96, RZ, RZ, R6 ;  /* 0x000000ffff607224 */ /* 0x000fc400078e0006 */
[----:B------:R-:W-:Y:S01]  /*6720*/  IMAD.MOV.U32 R97, RZ, RZ, R10 ;  /* 0x000000ffff617224 */ /* 0x000fe200078e000a */
[----:B------:R-:W-:Y:S01]  /*6730*/  STS.128 [R68+0x400], R76 ;  /* 0x0004004c44007388 */ /* 0x000fe20000000c00 */
[----:B------:R-:W-:Y:S02]  /*6740*/  IMAD.MOV.U32 R98, RZ, RZ, R14 ;  /* 0x000000ffff627224 */ /* 0x000fe400078e000e */
[----:B------:R-:W-:Y:S02]  /*6750*/  IMAD.MOV.U32 R16, RZ, RZ, R7 ;  /* 0x000000ffff107224 */ /* 0x000fe400078e0007 */
[----:B------:R-:W-:Y:S01]  /*6760*/  IMAD.MOV.U32 R17, RZ, RZ, R11 ;  /* 0x000000ffff117224 */ /* 0x000fe200078e000b */
[----:B------:R-:W-:Y:S01]  /*6770*/  STS.128 [R68+0x800], R96 ;  /* 0x0008006044007388 */ /* 0x000fe20000000c00 */
[----:B------:R-:W-:Y:S02]  /*6780*/  IMAD.MOV.U32 R18, RZ, RZ, R15 ;  /* 0x000000ffff127224 */ /* 0x000fe400078e000f */
[----:B------:R-:W-:-:S02]  /*6790*/  IMAD.MOV.U32 R101, RZ, RZ, R25 ;  /* 0x000000ffff657224 */ /* 0x000fc400078e0019 */
[----:B------:R-:W-:Y:S01]  /*67a0*/  IMAD.MOV.U32 R25, RZ, RZ, R27 ;  /* 0x000000ffff197224 */ /* 0x000fe200078e001b */
[----:B------:R2:W-:Y:S01]  /*67b0*/  STS.128 [R68+0xc00], R16 ;  /* 0x000c001044007388 */ /* 0x0005e20000000c00 */
[----:B------:R-:W-:Y:S02]  /*67c0*/  IMAD.MOV.U32 R15, RZ, RZ, R32 ;  /* 0x000000ffff0f7224 */ /* 0x000fe400078e0020 */
[----:B------:R-:W-:Y:S01]  /*67d0*/  IMAD.MOV.U32 R103, RZ, RZ, R33 ;  /* 0x000000ffff677224 */ /* 0x000fe200078e0021 */
[----:B------:R-:W-:Y:S01]  /*67e0*/  BAR.SYNC.DEFER_BLOCKING 0x0 ;  /* 0x0000000000007b1d */ /* 0x000fe20000010000 */
[----:B------:R-:W-:Y:S02]  /*67f0*/  IMAD.MOV.U32 R27, RZ, RZ, R35 ;  /* 0x000000ffff1b7224 */ /* 0x000fe400078e0023 */
[----:B------:R-:W-:Y:S02]  /*6800*/  IMAD.MOV.U32 R13, RZ, RZ, R24 ;  /* 0x000000ffff0d7224 */ /* 0x000fe400078e0018 */
[----:B------:R-:W-:-:S02]  /*6810*/  IMAD.MOV.U32 R12, RZ, RZ, R20 ;  /* 0x000000ffff0c7224 */ /* 0x000fc400078e0014 */
[----:B------:R-:W-:Y:S02]  /*6820*/  IMAD.MOV.U32 R14, RZ, RZ, R28 ;  /* 0x000000ffff0e7224 */ /* 0x000fe400078e001c */
[----:B------:R-:W-:Y:S02]  /*6830*/  IMAD.MOV.U32 R100, RZ, RZ, R21 ;  /* 0x000000ffff647224 */ /* 0x000fe400078e0015 */
[----:B------:R-:W-:Y:S02]  /*6840*/  IMAD.MOV.U32 R102, RZ, RZ, R29 ;  /* 0x000000ffff667224 */ /* 0x000fe400078e001d */
[----:B--2---:R-:W-:Y:S02]  /*6850*/  IMAD.MOV.U32 R19, RZ, RZ, R34 ;  /* 0x000000ffff137224 */ /* 0x004fe400078e0022 */
[----:B------:R-:W-:Y:S02]  /*6860*/  IMAD.MOV.U32 R17, RZ, RZ, R26 ;  /* 0x000000ffff117224 */ /* 0x000fe400078e001a */
[----:B------:R-:W-:-:S02]  /*6870*/  IMAD.MOV.U32 R16, RZ, RZ, R22 ;  /* 0x000000ffff107224 */ /* 0x000fc400078e0016 */
[----:B------:R-:W-:Y:S02]  /*6880*/  IMAD.MOV.U32 R18, RZ, RZ, R30 ;  /* 0x000000ffff127224 */ /* 0x000fe400078e001e */
[----:B------:R-:W-:Y:S02]  /*6890*/  IMAD.MOV.U32 R24, RZ, RZ, R23 ;  /* 0x000000ffff187224 */ /* 0x000fe400078e0017 */
[----:B------:R-:W-:Y:S01]  /*68a0*/  IMAD.MOV.U32 R26, RZ, RZ, R31 ;  /* 0x000000ffff1a7224 */ /* 0x000fe200078e001f */
[----:B------:R-:W2:Y:S01]  /*68b0*/  LDS.128 R76, [R70] ;  /* 0x00000000464c7984 */ /* 0x000ea20000000c00 */
[----:B------:R-:W-:Y:S02]  /*68c0*/  IMAD.MOV.U32 R99, RZ, RZ, R48 ;  /* 0x000000ffff637224 */ /* 0x000fe400078e0030 */
[----:B------:R-:W-:Y:S01]  /*68d0*/  IMAD.MOV.U32 R96, RZ, RZ, R36 ;  /* 0x000000ffff607224 */ /* 0x000fe200078e0024 */
[----:B------:R-:W-:Y:S01]  /*68e0*/  LDS.128 R32, [R70+0x1000] ;  /* 0x0010000046207984 */ /* 0x000fe20000000c00 */
[----:B------:R-:W-:-:S02]  /*68f0*/  IMAD.MOV.U32 R97, RZ, RZ, R40 ;  /* 0x000000ffff617224 */ /* 0x000fc400078e0028 */
[----:B------:R-:W-:Y:S01]  /*6900*/  IMAD.MOV.U32 R98, RZ, RZ, R44 ;  /* 0x000000ffff627224 */ /* 0x000fe200078e002c */
[----:B------:R-:W-:Y:S01]  /*6910*/  LDS.128 R8, [R70+0x2000] ;  /* 0x0020000046087984 */ /* 0x000fe20000000c00 */
[----:B------:R-:W-:Y:S02]  /*6920*/  IMAD.MOV.U32 R48, RZ, RZ, R39 ;  /* 0x000000ffff307224 */ /* 0x000fe400078e0027 */
[----:B-1----:R-:W-:Y:S01]  /*6930*/  IMAD R20, R0, UR4, RZ ;  /* 0x0000000400147c24 */ /* 0x002fe2000f8e02ff */
[----:B------:R-:W-:Y:S01]  /*6940*/  LDS.128 R4, [R70+0x3000] ;  /* 0x0030000046047984 */ /* 0x000fe20000000c00 */
[----:B------:R-:W-:Y:S02]  /*6950*/  IMAD.MOV.U32 R107, RZ, RZ, R65 ;  /* 0x000000ffff6b7224 */ /* 0x000fe400078e0041 */
[----:B------:R-:W-:Y:S01]  /*6960*/  IMAD.MOV.U32 R104, RZ, RZ, R53 ;  /* 0x000000ffff687224 */ /* 0x000fe200078e0035 */
[----:B------:R-:W-:Y:S01]  /*6970*/  BAR.SYNC.DEFER_BLOCKING 0x0 ;  /* 0x0000000000007b1d */ /* 0x000fe20000010000 */
[----:B------:R-:W-:Y:S01]  /*6980*/  LEA R0, P1, R20, UR8, 0x2 ;  /* 0x0000000814007c11 */ /* 0x000fe2000f8210ff */
[----:B------:R-:W-:-:S02]  /*6990*/  IMAD.MOV.U32 R105, RZ, RZ, R57 ;  /* 0x000000ffff697224 */ /* 0x000fc400078e0039 */
[----:B------:R-:W-:Y:S01]  /*69a0*/  IMAD.MOV.U32 R106, RZ, RZ, R61 ;  /* 0x000000ffff6a7224 */ /* 0x000fe200078e003d */
[----:B------:R-:W-:Y:S01]  /*69b0*/  LEA.HI.X.SX32 R40, R20, UR9, 0x2, P1 ;  /* 0x0000000914287c11 */ /* 0x000fe200088f16ff */
[----:B------:R-:W-:Y:S01]  /*69c0*/  IMAD.MOV.U32 R65, RZ, RZ, R59 ;  /* 0x000000ffff417224 */ /* 0x000fe200078e003b */
[----:B------:R-:W-:Y:S01]  /*69d0*/  ISETP.LT.AND P1, PT, R2, UR11, !P0 ;  /* 0x0000000b02007c0c */ /* 0x000fe2000c721270 */
[-C--:B------:R-:W-:Y:S02]  /*69e0*/  IMAD R53, R86, R3.reuse, RZ ;  /* 0x0000000356357224 */ /* 0x080fe400078e02ff */
[-C--:B------:R-:W-:Y:S02]  /*69f0*/  IMAD R57, R82, R3.reuse, RZ ;  /* 0x0000000352397224 */ /* 0x080fe400078e02ff */
[----:B------:R-:W-:Y:S01]  /*6a00*/  IMAD R59, R80, R3, RZ ;  /* 0x00000003503b7224 */ /* 0x000fe200078e02ff */
[----:B------:R-:W-:Y:S04]  /*6a10*/  STS.128 [R68], R12 ;  /* 0x0000000c44007388 */ /* 0x000fe80000000c00 */
[----:B------:R1:W-:Y:S04]  /*6a20*/  STS.128 [R68+0x400], R100 ;  /* 0x0004006444007388 */ /* 0x0003e80000000c00 */
[----:B------:R-:W-:Y:S04]  /*6a30*/  STS.128 [R68+0x800], R16 ;  /* 0x0008001044007388 */ /* 0x000fe80000000c00 */
[----:B------:R3:W-:Y:S01]  /*6a40*/  STS.128 [R68+0xc00], R24 ;  /* 0x000c001844007388 */ /* 0x0007e20000000c00 */
[----:B------:R-:W-:Y:S01]  /*6a50*/  BAR.SYNC.DEFER_BLOCKING 0x0 ;  /* 0x0000000000007b1d */ /* 0x000fe20000010000 */
[----:B-1----:R-:W-:-:S02]  /*6a60*/  IMAD.MOV.U32 R103, RZ, RZ, R50 ;  /* 0x000000ffff677224 */ /* 0x002fc400078e0032 */
[----:B------:R-:W-:Y:S02]  /*6a70*/  IMAD.MOV.U32 R100, RZ, RZ, R38 ;  /* 0x000000ffff647224 */ /* 0x000fe400078e0026 */
[----:B------:R-:W-:Y:S01]  /*6a80*/  IMAD.MOV.U32 R101, RZ, RZ, R42 ;  /* 0x000000ffff657224 */ /* 0x000fe200078e002a */
[----:B------:R-:W-:Y:S01]  /*6a90*/  LEA R42, P2, R69, R0, 0x2 ;  /* 0x00000000452a7211 */ /* 0x000fe200078410ff */
[----:B------:R-:W-:Y:S02]  /*6aa0*/  IMAD.MOV.U32 R102, RZ, RZ, R46 ;  /* 0x000000ffff667224 */ /* 0x000fe400078e002e */
[----:B---3--:R-:W-:Y:S02]  /*6ab0*/  IMAD.MOV.U32 R27, RZ, RZ, R49 ;  /* 0x000000ffff1b7224 */ /* 0x008fe400078e0031 */
[----:B------:R-:W-:Y:S02]  /*6ac0*/  IMAD.MOV.U32 R24, RZ, RZ, R37 ;  /* 0x000000ffff187224 */ /* 0x000fe400078e0025 */
[----:B------:R-:W-:-:S02]  /*6ad0*/  IMAD.MOV.U32 R25, RZ, RZ, R41 ;  /* 0x000000ffff197224 */ /* 0x000fc400078e0029 */
[----:B------:R-:W-:Y:S02]  /*6ae0*/  IMAD.MOV.U32 R26, RZ, RZ, R45 ;  /* 0x000000ffff1a7224 */ /* 0x000fe400078e002d */
[----:B------:R-:W-:Y:S01]  /*6af0*/  IMAD.MOV.U32 R49, RZ, RZ, R43 ;  /* 0x000000ffff317224 */ /* 0x000fe200078e002b */
[----:B------:R-:W-:Y:S01]  /*6b00*/  LEA.HI.X.SX32 R43, R69, R40, 0x2, P2 ;  /* 0x00000028452b7211 */ /* 0x000fe200010f16ff */
[----:B------:R-:W-:Y:S01]  /*6b10*/  IMAD.MOV.U32 R50, RZ, RZ, R47 ;  /* 0x000000ffff327224 */ /* 0x000fe200078e002f */
[C---:B------:R-:W-:Y:S01]  /*6b20*/  ISETP.LT.AND P2, PT, R92.reuse, UR11, !P0 ;  /* 0x0000000b5c007c0c */ /* 0x040fe2000c741270 */
[----:B------:R-:W1:Y:S01]  /*6b30*/  LDS.128 R72, [R70] ;  /* 0x0000000046487984 */ /* 0x000e620000000c00 */
[----:B------:R-:W-:Y:S02]  /*6b40*/  IMAD R41, R92, R3, RZ ;  /* 0x000000035c297224 */ /* 0x000fe400078e02ff */
[----:B------:R-:W-:Y:S01]  /*6b50*/  IMAD R69, R3, 0x20, R69 ;  /* 0x0000002003457824 */ /* 0x000fe200078e0245 */
[----:B------:R-:W-:Y:S04]  /*6b60*/  LDS.128 R28, [R70+0x1000] ;  /* 0x00100000461c7984 */ /* 0x000fe80000000c00 */
[----:B------:R-:W-:Y:S04]  /*6b70*/  LDS.128 R16, [R70+0x2000] ;  /* 0x0020000046107984 */ /* 0x000fe80000000c00 */
[----:B------:R-:W-:Y:S01]  /*6b80*/  LDS.128 R12, [R70+0x3000] ;  /* 0x00300000460c7984 */ /* 0x000fe20000000c00 */
[----:B------:R-:W-:Y:S06]  /*6b90*/  BAR.SYNC.DEFER_BLOCKING 0x0 ;  /* 0x0000000000007b1d */ /* 0x000fec0000010000 */
[----:B------:R3:W-:Y:S04]  /*6ba0*/  STS.128 [R68], R96 ;  /* 0x0000006044007388 */ /* 0x0007e80000000c00 */
[----:B------:R-:W-:Y:S04]  /*6bb0*/  STS.128 [R68+0x400], R24 ;  /* 0x0004001844007388 */ /* 0x000fe80000000c00 */
[----:B------:R4:W-:Y:S04]  /*6bc0*/  STS.128 [R68+0x800], R100 ;  /* 0x0008006444007388 */ /* 0x0009e80000000c00 */
[----:B------:R5:W-:Y:S01]  /*6bd0*/  STS.128 [R68+0xc00], R48 ;  /* 0x000c003044007388 */ /* 0x000be20000000c00 */
[----:B------:R-:W-:Y:S01]  /*6be0*/  BAR.SYNC.DEFER_BLOCKING 0x0 ;  /* 0x0000000000007b1d */ /* 0x000fe20000010000 */
[----:B---3--:R-:W-:-:S02]  /*6bf0*/  IMAD.MOV.U32 R99, RZ, RZ, R64 ;  /* 0x000000ffff637224 */ /* 0x008fc400078e0040 */
[----:B------:R-:W-:Y:S02]  /*6c00*/  IMAD.MOV.U32 R96, RZ, RZ, R52 ;  /* 0x000000ffff607224 */ /* 0x000fe400078e0034 */
[----:B------:R-:W-:Y:S02]  /*6c10*/  IMAD.MOV.U32 R97, RZ, RZ, R56 ;  /* 0x000000ffff617224 */ /* 0x000fe400078e0038 */
[----:B------:R-:W-:Y:S01]  /*6c20*/  IMAD.MOV.U32 R98, RZ, RZ, R60 ;  /* 0x000000ffff627224 */ /* 0x000fe200078e003c */
[----:B------:R-:W-:Y:S01]  /*6c30*/  LOP3.LUT R60, R2, 0x20, RZ, 0xfc, !PT ;  /* 0x00000020023c7812 */ /* 0x000fe200078efcff */
[----:B----4-:R-:W-:Y:S02]  /*6c40*/  IMAD.MOV.U32 R103, RZ, RZ, R66 ;  /* 0x000000ffff677224 */ /* 0x010fe400078e0042 */
[----:B------:R-:W-:Y:S02]  /*6c50*/  IMAD.MOV.U32 R100, RZ, RZ, R54 ;  /* 0x000000ffff647224 */ /* 0x000fe400078e0036 */
[----:B------:R-:W-:-:S02]  /*6c60*/  IMAD.MOV.U32 R101, RZ, RZ, R58 ;  /* 0x000000ffff657224 */ /* 0x000fc400078e003a */
[----:B------:R-:W-:Y:S02]  /*6c70*/  IMAD.MOV.U32 R102, RZ, RZ, R62 ;  /* 0x000000ffff667224 */ /* 0x000fe400078e003e */
[----:B------:R-:W-:Y:S02]  /*6c80*/  IMAD.MOV.U32 R64, RZ, RZ, R55 ;  /* 0x000000ffff407224 */ /* 0x000fe400078e0037 */
[----:B------:R-:W-:Y:S02]  /*6c90*/  IMAD.MOV.U32 R66, RZ, RZ, R63 ;  /* 0x000000ffff427224 */ /* 0x000fe400078e003f */
[-C--:B-----5:R-:W-:Y:S02]  /*6ca0*/  IMAD R49, R90, R3.reuse, RZ ;  /* 0x000000035a317224 */ /* 0x0a0fe400078e02ff */
[-C--:B------:R-:W-:Y:S01]  /*6cb0*/  IMAD R51, R88, R3.reuse, RZ ;  /* 0x0000000358337224 */ /* 0x080fe200078e02ff */
[----:B------:R-:W3:Y:S01]  /*6cc0*/  LDS.128 R44, [R70] ;  /* 0x00000000462c7984 */ /* 0x000ee20000000c00 */
[----:B------:R-:W-:Y:S01]  /*6cd0*/  IMAD R55, R84, R3, RZ ;  /* 0x0000000354377224 */ /* 0x000fe200078e02ff */
[----:B------:R-:W-:-:S02]  /*6ce0*/  LEA R48, P3, R49, R0, 0x2 ;  /* 0x0000000031307211 */ /* 0x000fc400078610ff */
[----:B------:R-:W-:Y:S01]  /*6cf0*/  LDS.128 R36, [R70+0x1000] ;  /* 0x0010000046247984 */ /* 0x000fe20000000c00 */
[----:B------:R-:W-:Y:S02]  /*6d00*/  LEA R50, P5, R51, R0, 0x2 ;  /* 0x0000000033327211 */ /* 0x000fe400078a10ff */
[----:B------:R-:W-:Y:S01]  /*6d10*/  LEA.HI.X.SX32 R49, R49, R40, 0x2, P3 ;  /* 0x0000002831317211 */ /* 0x000fe200018f16ff */
[----:B------:R-:W-:Y:S01]  /*6d20*/  LDS.128 R24, [R70+0x2000] ;  /* 0x0020000046187984 */ /* 0x000fe20000000c00 */
[----:B------:R-:W-:Y:S02]  /*6d30*/  LEA R54, P3, R55, R0, 0x2 ;  /* 0x0000000037367211 */ /* 0x000fe400078610ff */
[----:B------:R-:W-:Y:S01]  /*6d40*/  LEA.HI.X.SX32 R51, R51, R40, 0x2, P5 ;  /* 0x0000002833337211 */ /* 0x000fe200028f16ff */
[----:B------:R-:W-:Y:S01]  /*6d50*/  LDS.128 R20, [R70+0x3000] ;  /* 0x0030000046147984 */ /* 0x000fe20000000c00 */
[----:B------:R-:W-:Y:S01]  /*6d60*/  BAR.SYNC.DEFER_BLOCKING 0x0 ;  /* 0x0000000000007b1d */ /* 0x000fe20000010000 */
[----:B------:R-:W-:-:S02]  /*6d70*/  LEA R56, P5, R57, R0, 0x2 ;  /* 0x0000000039387211 */ /* 0x000fc400078a10ff */
[-C--:B------:R-:W-:Y:S02]  /*6d80*/  LEA.HI.X.SX32 R55, R55, R40.reuse, 0x2, P3 ;  /* 0x0000002837377211 */ /* 0x080fe400018f16ff */
[----:B------:R-:W-:Y:S02]  /*6d90*/  LEA.HI.X.SX32 R57, R57, R40, 0x2, P5 ;  /* 0x0000002839397211 */ /* 0x000fe400028f16ff */
[----:B------:R-:W-:Y:S01]  /*6da0*/  ISETP.LT.AND P5, PT, R88, UR11, !P0 ;  /* 0x0000000b58007c0c */ /* 0x000fe2000c7a1270 */
[----:B------:R-:W-:Y:S04]  /*6db0*/  STS.128 [R68], R96 ;  /* 0x0000006044007388 */ /* 0x000fe80000000c00 */
[----:B------:R-:W-:Y:S04]  /*6dc0*/  STS.128 [R68+0x400], R104 ;  /* 0x0004006844007388 */ /* 0x000fe80000000c00 */
[----:B------:R-:W-:Y:S04]  /*6dd0*/  STS.128 [R68+0x800], R100 ;  /* 0x0008006444007388 */ /* 0x000fe80000000c00 */
[----:B------:R-:W-:Y:S01]  /*6de0*/  STS.128 [R68+0xc00], R64 ;  /* 0x000c004044007388 */ /* 0x000fe20000000c00 */
[----:B------:R-:W-:Y:S06]  /*6df0*/  BAR.SYNC.DEFER_BLOCKING 0x0 ;  /* 0x0000000000007b1d */ /* 0x000fec0000010000 */
[----:B--2---:R2:W-:Y:S01]  /*6e00*/  @P1 STG.E desc[UR20][R42.64], R76 ;  /* 0x0000004c2a001986 */ /* 0x0045e2000c101914 */
[----:B------:R-:W-:-:S04]  /*6e10*/  LEA R52, P1, R53, R0, 0x2 ;  /* 0x0000000035347211 */ /* 0x000fc800078210ff */
[----:B------:R-:W-:Y:S02]  /*6e20*/  LEA.HI.X.SX32 R53, R53, R40, 0x2, P1 ;  /* 0x0000002835357211 */ /* 0x000fe400008f16ff */
[----:B------:R-:W-:-:S04]  /*6e30*/  LEA R58, P1, R59, R0, 0x2 ;  /* 0x000000003b3a7211 */ /* 0x000fc800078210ff */
[----:B------:R-:W-:Y:S02]  /*6e40*/  LEA.HI.X.SX32 R59, R59, R40, 0x2, P1 ;  /* 0x000000283b3b7211 */ /* 0x000fe400008f16ff */
[C---:B--2---:R-:W-:Y:S02]  /*6e50*/  LEA R42, P3, R41.reuse, R0, 0x2 ;  /* 0x00000000292a7211 */ /* 0x044fe400078610ff */
[----:B------:R-:W-:Y:S02]  /*6e60*/  ISETP.LT.AND P1, PT, R86, UR11, !P0 ;  /* 0x0000000b56007c0c */ /* 0x000fe4000c721270 */
[----:B------:R-:W-:Y:S02]  /*6e70*/  LEA.HI.X.SX32 R43, R41, R40, 0x2, P3 ;  /* 0x00000028292b7211 */ /* 0x000fe400018f16ff */
[----:B------:R-:W-:Y:S02]  /*6e80*/  ISETP.LT.AND P3, PT, R84, UR11, !P0 ;  /* 0x0000000b54007c0c */ /* 0x000fe4000c761270 */
[----:B------:R-:W-:Y:S01]  /*6e90*/  LOP3.LUT R41, R2, 0xf4, RZ, 0xfc, !PT ;  /* 0x000000f402297812 */ /* 0x000fe200078efcff */
[----:B------:R-:W-:Y:S03]  /*6ea0*/  @P2 STG.E desc[UR20][R42.64], R77 ;  /* 0x0000004d2a002986 */ /* 0x000fe6000c101914 */
[----:B------:R-:W-:Y:S01]  /*6eb0*/  ISETP.LT.AND P2, PT, R41, UR11, !P0 ;  /* 0x0000000b29007c0c */ /* 0x000fe2000c741270 */
[----:B------:R2:W-:Y:S01]  /*6ec0*/  @P4 STG.E desc[UR20][R48.64], R78 ;  /* 0x0000004e30004986 */ /* 0x0005e2000c101914 */
[----:B------:R-:W-:-:S02]  /*6ed0*/  ISETP.LT.AND P4, PT, R82, UR11, !P0 ;  /* 0x0000000b52007c0c */ /* 0x000fc4000c781270 */
[----:B------:R-:W-:Y:S01]  /*6ee0*/  LOP3.LUT R41, R2, 0x24, RZ, 0xfc, !PT ;  /* 0x0000002402297812 */ /* 0x000fe200078efcff */
[----:B------:R4:W-:Y:S01]  /*6ef0*/  @P5 STG.E desc[UR20][R50.64], R79 ;  /* 0x0000004f32005986 */ /* 0x0009e2000c101914 */
[----:B------:R-:W-:-:S03]  /*6f00*/  ISETP.LT.AND P5, PT, R80, UR11, !P0 ;  /* 0x0000000b50007c0c */ /* 0x000fc6000c7a1270 */
[----:B-1----:R1:W-:Y:S01]  /*6f10*/  @P1 STG.E desc[UR20][R52.64], R72 ;  /* 0x0000004834001986 */ /* 0x0023e2000c101914 */
[----:B------:R-:W-:Y:S01]  /*6f20*/  ISETP.LT.AND P1, PT, R41, UR11, !P0 ;  /* 0x0000000b29007c0c */ /* 0x000fe2000c721270 */
[C---:B------:R-:W-:Y:S02]  /*6f30*/  IMAD R41, R3.reuse, 0x4, R69 ;  /* 0x0000000403297824 */ /* 0x040fe400078e0245 */
[----:B------:R5:W-:Y:S01]  /*6f40*/  @P3 STG.E desc[UR20][R54.64], R73 ;  /* 0x0000004936003986 */ /* 0x000be2000c101914 */
[----:B------:R-:W-:Y:S02]  /*6f50*/  ISETP.LT.AND P3, PT, R60, UR11, !P0 ;  /* 0x0000000b3c007c0c */ /* 0x000fe4000c761270 */
[C---:B--2---:R-:W-:Y:S01]  /*6f60*/  LOP3.LUT R48, R2.reuse, 0x28, RZ, 0xfc, !PT ;  /* 0x0000002802307812 */ /* 0x044fe200078efcff */
[----:B------:R-:W2:Y:S01]  /*6f70*/  LDS.128 R60, [R70] ;  /* 0x00000000463c7984 */ /* 0x000ea20000000c00 */
[----:B----4-:R-:W-:Y:S01]  /*6f80*/  LOP3.LUT R50, R2, 0x2c, RZ, 0xfc, !PT ;  /* 0x0000002c02327812 */ /* 0x010fe200078efcff */
[----:B------:R-:W-:-:S02]  /*6f90*/  IMAD R51, R3, 0x4, R41 ;  /* 0x0000000403337824 */ /* 0x000fc400078e0229 */
[----:B------:R-:W-:Y:S01]  /*6fa0*/  @P4 STG.E desc[UR20][R56.64], R74 ;  /* 0x0000004a38004986 */ /* 0x000fe2000c101914 */
[C---:B------:R-:W-:Y:S02]  /*6fb0*/  LEA R42, P4, R69.reuse, R0, 0x2 ;  /* 0x00000000452a7211 */ /* 0x040fe400078810ff */
[----:B-1----:R-:W-:Y:S01]  /*6fc0*/  LOP3.LUT R52, R2, 0x30, RZ, 0xfc, !PT ;  /* 0x0000003002347812 */ /* 0x002fe200078efcff */
[----:B------:R-:W-:Y:S01]  /*6fd0*/  @P5 STG.E desc[UR20][R58.64], R75 ;  /* 0x0000004b3a005986 */ /* 0x000fe2000c101914 */
[----:B------:R-:W-:Y:S02]  /*6fe0*/  LEA.HI.X.SX32 R43, R69, R40, 0x2, P4 ;  /* 0x00000028452b7211 */ /* 0x000fe400020f16ff */
[----:B------:R-:W-:Y:S02]  /*6ff0*/  ISETP.LT.AND P4, PT, R48, UR11, !P0 ;  /* 0x0000000b30007c0c */ /* 0x000fe4000c781270 */
[----:B------:R-:W-:Y:S01]  /*7000*/  LEA R48, P5, R41, R0, 0x2 ;  /* 0x0000000029307211 */ /* 0x000fe200078a10ff */
[----:B---3--:R1:W-:Y:S01]  /*7010*/  @P3 STG.E desc[UR20][R42.64], R44 ;  /* 0x0000002c2a003986 */ /* 0x0083e2000c101914 */
[----:B------:R-:W-:-:S02]  /*7020*/  ISETP.LT.AND P3, PT, R50, UR11, !P0 ;  /* 0x0000000b32007c0c */ /* 0x000fc4000c761270 */
[----:B------:R-:W-:Y:S01]  /*7030*/  LEA.HI.X.SX32 R49, R41, R40, 0x2, P5 ;  /* 0x0000002829317211 */ /* 0x000fe200028f16ff */
[----:B------:R-:W-:Y:S01]  /*7040*/  IMAD R41, R3, 0x4, R51 ;  /* 0x0000000403297824 */ /* 0x000fe200078e0233 */
[C---:B------:R-:W-:Y:S02]  /*7050*/  LEA R50, P5, R51.reuse, R0, 0x2 ;  /* 0x0000000033327211 */ /* 0x040fe400078a10ff */
[----:B-----5:R-:W-:Y:S01]  /*7060*/  LOP3.LUT R54, R2, 0x34, RZ, 0xfc, !PT ;  /* 0x0000003402367812 */ /* 0x020fe200078efcff */
[----:B------:R3:W-:Y:S01]  /*7070*/  @P1 STG.E desc[UR20][R48.64], R45 ;  /* 0x0000002d30001986 */ /* 0x0007e2000c101914 */
[----:B------:R-:W-:Y:S02]  /*7080*/  LEA.HI.X.SX32 R51, R51, R40, 0x2, P5 ;  /* 0x0000002833337211 */ /* 0x000fe400028f16ff */
[----:B------:R-:W-:Y:S01]  /*7090*/  ISETP.LT.AND P1, PT, R52, UR11, !P0 ;  /* 0x0000000b34007c0c */ /* 0x000fe2000c721270 */
[----:B-1----:R-:W-:Y:S01]  /*70a0*/  IMAD R43, R3, 0x4, R41 ;  /* 0x00000004032b7824 */ /* 0x002fe200078e0229 */
[----:B------:R-:W-:Y:S01]  /*70b0*/  LEA R52, P5, R41, R0, 0x2 ;  /* 0x0000000029347211 */ /* 0x000fe200078a10ff */
[----:B------:R1:W-:Y:S01]  /*70c0*/  @P4 STG.E desc[UR20][R50.64], R46 ;  /* 0x0000002e32004986 */ /* 0x0003e2000c101914 */
[----:B------:R-:W-:-:S02]  /*70d0*/  LOP3.LUT R44, R2, 0x38, RZ, 0xfc, !PT ;  /* 0x00000038022c7812 */ /* 0x000fc400078efcff */
[----:B------:R-:W-:Y:S01]  /*70e0*/  LEA.HI.X.SX32 R53, R41, R40, 0x2, P5 ;  /* 0x0000002829357211 */ /* 0x000fe200028f16ff */
[----:B------:R-:W-:Y:S01]  /*70f0*/  IMAD R41, R3, 0x4, R43 ;  /* 0x0000000403297824 */ /* 0x000fe200078e022b */
[C---:B------:R-:W-:Y:S02]  /*7100*/  LEA R42, P5, R43.reuse, R0, 0x2 ;  /* 0x000000002b2a7211 */ /* 0x040fe400078a10ff */
[----:B------:R-:W-:Y:S01]  /*7110*/  ISETP.LT.AND P4, PT, R54, UR11, !P0 ;  /* 0x0000000b36007c0c */ /* 0x000fe2000c781270 */
[----:B------:R4:W-:Y:S01]  /*7120*/  @P3 STG.E desc[UR20][R52.64], R47 ;  /* 0x0000002f34003986 */ /* 0x0009e2000c101914 */
[----:B------:R-:W-:Y:S01]  /*7130*/  LEA.HI.X.SX32 R43, R43, R40, 0x2, P5 ;  /* 0x000000282b2b7211 */ /* 0x000fe200028f16ff */
[----:B---3--:R-:W-:Y:S01]  /*7140*/  IMAD R49, R3, 0x4, R41 ;  /* 0x0000000403317824 */ /* 0x008fe200078e0229 */
[----:B------:R-:W-:Y:S02]  /*7150*/  ISETP.LT.AND P3, PT, R44, UR11, !P0 ;  /* 0x0000000b2c007c0c */ /* 0x000fe4000c761270 */
[----:B------:R-:W-:Y:S01]  /*7160*/  LEA R44, P5, R41, R0, 0x2 ;  /* 0x00000000292c7211 */ /* 0x000fe200078a10ff */
[----:B--2---:R2:W-:Y:S01]  /*7170*/  @P1 STG.E desc[UR20][R42.64], R60 ;  /* 0x0000003c2a001986 */ /* 0x0045e2000c101914 */
[----:B-1----:R-:W-:-:S02]  /*7180*/  LOP3.LUT R46, R2, 0x3c, RZ, 0xfc, !PT ;  /* 0x0000003c022e7812 */ /* 0x002fc400078efcff */
[----:B------:R-:W-:Y:S01]  /*7190*/  LEA.HI.X.SX32 R45, R41, R40, 0x2, P5 ;  /* 0x00000028292d7211 */ /* 0x000fe200028f16ff */
[----:B------:R-:W-:Y:S01]  /*71a0*/  IMAD R41, R3, 0x4, R49 ;  /* 0x0000000403297824 */ /* 0x000fe200078e0231 */
[----:B------:R-:W-:Y:S02]  /*71b0*/  ISETP.LT.AND P1, PT, R46, UR11, !P0 ;  /* 0x0000000b2e007c0c */ /* 0x000fe4000c721270 */
[----:B------:R-:W-:Y:S01]  /*71c0*/  LOP3.LUT R46, R2, 0x40, RZ, 0xfc, !PT ;  /* 0x00000040022e7812 */ /* 0x000fe200078efcff */
[----:B------:R1:W-:Y:S01]  /*71d0*/  @P4 STG.E desc[UR20][R44.64], R61 ;  /* 0x0000003d2c004986 */ /* 0x0003e2000c101914 */
[----:B------:R-:W-:Y:S01]  /*71e0*/  LEA R48, P5, R49, R0, 0x2 ;  /* 0x0000000031307211 */ /* 0x000fe200078a10ff */
[----:B------:R-:W-:Y:S01]  /*71f0*/  IMAD R51, R3, 0x4, R41 ;  /* 0x0000000403337824 */ /* 0x000fe200078e0229 */
[----:B------:R-:W-:Y:S02]  /*7200*/  ISETP.LT.AND P4, PT, R46, UR11, !P0 ;  /* 0x0000000b2e007c0c */ /* 0x000fe4000c781270 */
[----:B------:R-:W-:-:S02]  /*7210*/  LEA.HI.X.SX32 R49, R49, R40, 0x2, P5 ;  /* 0x0000002831317211 */ /* 0x000fc400028f16ff */
[C---:B------:R-:W-:Y:S02]  /*7220*/  LEA R46, P5, R41.reuse, R0, 0x2 ;  /* 0x00000000292e7211 */ /* 0x040fe400078a10ff */
[C---:B------:R-:W-:Y:S01]  /*7230*/  LOP3.LUT R50, R2.reuse, 0x44, RZ, 0xfc, !PT ;  /* 0x0000004402327812 */ /* 0x040fe200078efcff */
[----:B------:R3:W-:Y:S01]  /*7240*/  @P3 STG.E desc[UR20][R48.64], R62 ;  /* 0x0000003e30003986 */ /* 0x0007e2000c101914 */
[----:B----4-:R-:W-:Y:S01]  /*7250*/  LEA.HI.X.SX32 R47, R41, R40, 0x2, P5 ;  /* 0x00000028292f7211 */ /* 0x010fe200028f16ff */
[----:B------:R-:W-:Y:S01]  /*7260*/  IMAD R41, R3, 0x4, R51 ;  /* 0x0000000403297824 */ /* 0x000fe200078e0233 */
[----:B--2---:R-:W-:Y:S02]  /*7270*/  LEA R42, P5, R51, R0, 0x2 ;  /* 0x00000000332a7211 */ /* 0x004fe400078a10ff */
[----:B-1----:R-:W-:Y:S01]  /*7280*/  LOP3.LUT R44, R2, 0x48, RZ, 0xfc, !PT ;  /* 0x00000048022c7812 */ /* 0x002fe200078efcff */
[----:B------:R-:W-:Y:S01]  /*7290*/  @P1 STG.E desc[UR20][R46.64], R63 ;  /* 0x0000003f2e001986 */ /* 0x000fe2000c101914 */
[----:B------:R-:W-:-:S02]  /*72a0*/  ISETP.LT.AND P3, PT, R50, UR11, !P0 ;  /* 0x0000000b32007c0c */ /* 0x000fc4000c761270 */
[----:B------:R-:W-:Y:S02]  /*72b0*/  LEA.HI.X.SX32 R43, R51, R40, 0x2, P5 ;  /* 0x00000028332b7211 */ /* 0x000fe400028f16ff */
[----:B------:R-:W-:Y:S01]  /*72c0*/  ISETP.LT.AND P1, PT, R44, UR11, !P0 ;  /* 0x0000000b2c007c0c */ /* 0x000fe2000c721270 */
[----:B---3--:R-:W-:Y:S01]  /*72d0*/  IMAD R49, R3, 0x4, R41 ;  /* 0x0000000403317824 */ /* 0x008fe200078e0229 */
[C---:B------:R-:W-:Y:S01]  /*72e0*/  LEA R44, P5, R41.reuse, R0, 0x2 ;  /* 0x00000000292c7211 */ /* 0x040fe200078a10ff */
[----:B------:R1:W-:Y:S01]  /*72f0*/  @P4 STG.E desc[UR20][R42.64], R32 ;  /* 0x000000202a004986 */ /* 0x0003e2000c101914 */
[----:B------:R-:W-:Y:S02]  /*7300*/  LOP3.LUT R50, R2, 0x4c, RZ, 0xfc, !PT ;  /* 0x0000004c02327812 */ /* 0x000fe400078efcff */
[----:B------:R-:W-:Y:S01]  /*7310*/  LEA.HI.X.SX32 R45, R41, R40, 0x2, P5 ;  /* 0x00000028292d7211 */ /* 0x000fe200028f16ff */
[----:B------:R-:W-:Y:S01]  /*7320*/  IMAD R41, R3, 0x4, R49 ;  /* 0x0000000403297824 */ /* 0x000fe200078e0231 */
[----:B------:R-:W-:-:S02]  /*7330*/  LEA R48, P5, R49, R0, 0x2 ;  /* 0x0000000031307211 */ /* 0x000fc400078a10ff */
[----:B------:R-:W-:Y:S01]  /*7340*/  ISETP.LT.AND P4, PT, R50, UR11, !P0 ;  /* 0x0000000b32007c0c */ /* 0x000fe2000c781270 */
[----:B------:R2:W-:Y:S01]  /*7350*/  @P3 STG.E desc[UR20][R44.64], R33 ;  /* 0x000000212c003986 */ /* 0x0005e2000c101914 */
[C---:B------:R-:W-:Y:S02]  /*7360*/  LOP3.LUT R50, R2.reuse, 0x50, RZ, 0xfc, !PT ;  /* 0x0000005002327812 */ /* 0x040fe400078efcff */
[----:B------:R-:W-:Y:S01]  /*7370*/  LEA.HI.X.SX32 R49, R49, R40, 0x2, P5 ;  /* 0x0000002831317211 */ /* 0x000fe200028f16ff */
[----:B-1----:R-:W-:Y:S01]  /*7380*/  IMAD R43, R3, 0x4, R41 ;  /* 0x00000004032b7824 */ /* 0x002fe200078e0229 */
[----:B------:R-:W-:Y:S02]  /*7390*/  LEA R46, P5, R41, R0, 0x2 ;  /* 0x00000000292e7211 */ /* 0x000fe400078a10ff */
[----:B------:R-:W-:Y:S01]  /*73a0*/  LOP3.LUT R32, R2, 0x54, RZ, 0xfc, !PT ;  /* 0x0000005402207812 */ /* 0x000fe200078efcff */
[----:B------:R-:W-:Y:S01]  /*73b0*/  @P1 STG.E desc[UR20][R48.64], R34 ;  /* 0x0000002230001986 */ /* 0x000fe2000c101914 */
[----:B------:R-:W-:-:S02]  /*73c0*/  ISETP.LT.AND P3, PT, R50, UR11, !P0 ;  /* 0x0000000b32007c0c */ /* 0x000fc4000c761270 */
[----:B------:R-:W-:Y:S01]  /*73d0*/  LEA.HI.X.SX32 R47, R41, R40, 0x2, P5 ;  /* 0x00000028292f7211 */ /* 0x000fe200028f16ff */
[C---:B--2---:R-:W-:Y:S01]  /*73e0*/  IMAD R33, R3.reuse, 0x4, R43 ;  /* 0x0000000403217824 */ /* 0x044fe200078e022b */
[----:B------:R-:W-:Y:S01]  /*73f0*/  ISETP.LT.AND P1, PT, R32, UR11, !P0 ;  /* 0x0000000b20007c0c */ /* 0x000fe2000c721270 */
[----:B------:R-:W1:Y:S01]  /*7400*/  LDS.128 R48, [R70+0x1000] ;  /* 0x0010000046307984 */ /* 0x000e620000000c00 */
[----:B------:R-:W-:Y:S01]  /*7410*/  LOP3.LUT R32, R2, 0x58, RZ, 0xfc, !PT ;  /* 0x0000005802207812 */ /* 0x000fe200078efcff */
[----:B------:R-:W-:Y:S01]  /*7420*/  IMAD R41, R3, 0x4, R33 ;  /* 0x0000000403297824 */ /* 0x000fe200078e0221 */
[C---:B------:R-:W-:Y:S01]  /*7430*/  LEA R42, P5, R43.reuse, R0, 0x2 ;  /* 0x000000002b2a7211 */ /* 0x040fe200078a10ff */
[----:B------:R2:W-:Y:S01]  /*7440*/  @P4 STG.E desc[UR20][R46.64], R35 ;  /* 0x000000232e004986 */ /* 0x0005e2000c101914 */
[----:B------:R-:W-:Y:S02]  /*7450*/  ISETP.LT.AND P4, PT, R32, UR11, !P0 ;  /* 0x0000000b20007c0c */ /* 0x000fe4000c781270 */
[----:B------:R-:W-:-:S02]  /*7460*/  LEA.HI.X.SX32 R43, R43, R40, 0x2, P5 ;  /* 0x000000282b2b7211 */ /* 0x000fc400028f16ff */
[C---:B------:R-:W-:Y:S02]  /*7470*/  LEA R32, P5, R33.reuse, R0, 0x2 ;  /* 0x0000000021207211 */ /* 0x040fe400078a10ff */
[----:B------:R-:W-:Y:S01]  /*7480*/  LOP3.LUT R44, R2, 0x5c, RZ, 0xfc, !PT ;  /* 0x0000005c022c7812 */ /* 0x000fe200078efcff */
[----:B------:R-:W-:Y:S01]  /*7490*/  @P3 STG.E desc[UR20][R42.64], R28 ;  /* 0x0000001c2a003986 */ /* 0x000fe2000c101914 */
[----:B------:R-:W-:Y:S02]  /*74a0*/  LEA.HI.X.SX32 R33, R33, R40, 0x2, P5 ;  /* 0x0000002821217211 */ /* 0x000fe400028f16ff */
[----:B------:R-:W-:Y:S01]  /*74b0*/  ISETP.LT.AND P3, PT, R44, UR11, !P0 ;  /* 0x0000000b2c007c0c */ /* 0x000fe2000c761270 */
[----:B--2---:R-:W-:Y:S01]  /*74c0*/  IMAD R35, R3, 0x4, R41 ;  /* 0x0000000403237824 */ /* 0x004fe200078e0229 */
[----:B------:R-:W-:Y:S01]  /*74d0*/  LEA R44, P5, R41, R0, 0x2 ;  /* 0x00000000292c7211 */ /* 0x000fe200078a10ff */
[----:B------:R2:W-:Y:S01]  /*74e0*/  @P1 STG.E desc[UR20][R32.64], R29 ;  /* 0x0000001d20001986 */ /* 0x0005e2000c101914 */
[----:B------:R-:W-:-:S02]  /*74f0*/  LOP3.LUT R34, R2, 0x60, RZ, 0xfc, !PT ;  /* 0x0000006002227812 */ /* 0x000fc400078efcff */
[----:B------:R-:W-:Y:S01]  /*7500*/  LEA.HI.X.SX32 R45, R41, R40, 0x2, P5 ;  /* 0x00000028292d7211 */ /* 0x000fe200028f16ff */
[----:B------:R-:W-:Y:S01]  /*7510*/  IMAD R41, R3, 0x4, R35 ;  /* 0x0000000403297824 */ /* 0x000fe200078e0223 */
[----:B------:R-:W-:Y:S02]  /*7520*/  ISETP.LT.AND P1, PT, R34, UR11, !P0 ;  /* 0x0000000b22007c0c */ /* 0x000fe4000c721270 */
[C---:B------:R-:W-:Y:S01]  /*7530*/  LEA R34, P5, R35.reuse, R0, 0x2 ;  /* 0x0000000023227211 */ /* 0x040fe200078a10ff */
[----:B------:R3:W-:Y:S01]  /*7540*/  @P4 STG.E desc[UR20][R44.64], R30 ;  /* 0x0000001e2c004986 */ /* 0x0007e2000c101914 */
[C---:B------:R-:W-:Y:S02]  /*7550*/  LOP3.LUT R46, R2.reuse, 0x64, RZ, 0xfc, !PT ;  /* 0x00000064022e7812 */ /* 0x040fe400078efcff */
[----:B------:R-:W-:Y:S01]  /*7560*/  LEA.HI.X.SX32 R35, R35, R40, 0x2, P5 ;  /* 0x0000002823237211 */ /* 0x000fe200028f16ff */
[----:B--2---:R-:W-:Y:S01]  /*7570*/  IMAD R29, R3, 0x4, R41 ;  /* 0x00000004031d7824 */ /* 0x004fe200078e0229 */
[----:B------:R-:W-:-:S02]  /*7580*/  LOP3.LUT R28, R2, 0x68, RZ, 0xfc, !PT ;  /* 0x00000068021c7812 */ /* 0x000fc400078efcff */
[----:B------:R-:W-:Y:S01]  /*7590*/  LEA R42, P5, R41, R0, 0x2 ;  /* 0x00000000292a7211 */ /* 0x000fe200078a10ff */
[----:B------:R2:W-:Y:S01]  /*75a0*/  @P3 STG.E desc[UR20][R34.64], R31 ;  /* 0x0000001f22003986 */ /* 0x0005e2000c101914 */
[----:B------:R-:W-:Y:S01]  /*75b0*/  ISETP.LT.AND P4, PT, R46, UR11, !P0 ;  /* 0x0000000b2e007c0c */ /* 0x000fe2000c781270 */
[----:B------:R-:W-:Y:S01]  /*75c0*/  IMAD R33, R3, 0x4, R29 ;  /* 0x0000000403217824 */ /* 0x000fe200078e021d */
[----:B------:R-:W-:Y:S02]  /*75d0*/  LEA.HI.X.SX32 R43, R41, R40, 0x2, P5 ;  /* 0x00000028292b7211 */ /* 0x000fe400028f16ff */
[----:B------:R-:W-:Y:S02]  /*75e0*/  ISETP.LT.AND P3, PT, R28, UR11, !P0 ;  /* 0x0000000b1c007c0c */ /* 0x000fe4000c761270 */
[----:B------:R-:W-:Y:S01]  /*75f0*/  LEA R28, P5, R29, R0, 0x2 ;  /* 0x000000001d1c7211 */ /* 0x000fe200078a10ff */
[----:B------:R4:W-:Y:S01]  /*7600*/  @P1 STG.E desc[UR20][R42.64], R36 ;  /* 0x000000242a001986 */ /* 0x0009e2000c101914 */
[----:B---3--:R-:W-:-:S02]  /*7610*/  LOP3.LUT R30, R2, 0x6c, RZ, 0xfc, !PT ;  /* 0x0000006c021e7812 */ /* 0x008fc400078efcff */
[----:B------:R-:W-:Y:S01]  /*7620*/  LEA.HI.X.SX32 R29, R29, R40, 0x2, P5 ;  /* 0x000000281d1d7211 */ /* 0x000fe200028f16ff */
[----:B--2---:R-:W-:Y:S01]  /*7630*/  IMAD R31, R3, 0x4, R33 ;  /* 0x00000004031f7824 */ /* 0x004fe200078e0221 */
[----:B------:R-:W-:Y:S02]  /*7640*/  ISETP.LT.AND P1, PT, R30, UR11, !P0 ;  /* 0x0000000b1e007c0c */ /* 0x000fe4000c721270 */
[----:B------:R-:W-:Y:S01]  /*7650*/  LEA R32, P5, R33, R0, 0x2 ;  /* 0x0000000021207211 */ /* 0x000fe200078a10ff */
[----:B------:R-:W-:Y:S01]  /*7660*/  @P4 STG.E desc[UR20][R28.64], R37 ;  /* 0x000000251c004986 */ /* 0x000fe2000c101914 */
[----:B------:R-:W-:Y:S01]  /*7670*/  LOP3.LUT R30, R2, 0x70, RZ, 0xfc, !PT ;  /* 0x00000070021e7812 */ /* 0x000fe200078efcff */
[----:B------:R-:W-:Y:S01]  /*7680*/  IMAD R35, R3, 0x4, R31 ;  /* 0x0000000403237824 */ /* 0x000fe200078e021f */
[----:B------:R-:W-:Y:S02]  /*7690*/  LEA.HI.X.SX32 R33, R33, R40, 0x2, P5 ;  /* 0x0000002821217211 */ /* 0x000fe400028f16ff */
[----:B------:R-:W-:Y:S01]  /*76a0*/  ISETP.LT.AND P4, PT, R30, UR11, !P0 ;  /* 0x0000000b1e007c0c */ /* 0x000fe2000c781270 */
[----:B------:R-:W-:Y:S01]  /*76b0*/  IMAD R41, R3, 0x4, R35 ;  /* 0x0000000403297824 */ /* 0x000fe200078e0223 */
[----:B------:R-:W-:Y:S01]  /*76c0*/  LOP3.LUT R34, R2, 0x74, RZ, 0xfc, !PT ;  /* 0x0000007402227812 */ /* 0x000fe200078efcff */
[----:B------:R2:W-:Y:S01]  /*76d0*/  @P3 STG.E desc[UR20][R32.64], R38 ;  /* 0x0000002620003986 */ /* 0x0005e2000c101914 */
[----:B------:R-:W-:-:S02]  /*76e0*/  LEA R30, P5, R31, R0, 0x2 ;  /* 0x000000001f1e7211 */ /* 0x000fc400078a10ff */
[----:B------:R-:W-:Y:S02]  /*76f0*/  ISETP.LT.AND P3, PT, R34, UR11, !P0 ;  /* 0x0000000b22007c0c */ /* 0x000fe4000c761270 */
[----:B------:R-:W-:Y:S02]  /*7700*/  LEA.HI.X.SX32 R31, R31, R40, 0x2, P5 ;  /* 0x000000281f1f7211 */ /* 0x000fe400028f16ff */
[C---:B------:R-:W-:Y:S02]  /*7710*/  LEA R34, P5, R35.reuse, R0, 0x2 ;  /* 0x0000000023227211 */ /* 0x040fe400078a10ff */
[----:B----4-:R-:W-:Y:S01]  /*7720*/  LOP3.LUT R36, R2, 0x78, RZ, 0xfc, !PT ;  /* 0x0000007802247812 */ /* 0x010fe200078efcff */
[----:B------:R3:W-:Y:S01]  /*7730*/  @P1 STG.E desc[UR20][R30.64], R39 ;  /* 0x000000271e001986 */ /* 0x0007e2000c101914 */
[----:B------:R-:W-:Y:S01]  /*7740*/  LEA.HI.X.SX32 R35, R35, R40, 0x2, P5 ;  /* 0x0000002823237211 */ /* 0x000fe200028f16ff */
[----:B--2---:R-:W-:Y:S01]  /*7750*/  IMAD R33, R3, 0x4, R41 ;  /* 0x0000000403217824 */ /* 0x004fe200078e0229 */
[----:B------:R-:W-:-:S02]  /*7760*/  LEA R28, P5, R41, R0, 0x2 ;  /* 0x00000000291c7211 */ /* 0x000fc400078a10ff */
[----:B------:R-:W-:Y:S01]  /*7770*/  LOP3.LUT R32, R2, 0x7c, RZ, 0xfc, !PT ;  /* 0x0000007c02207812 */ /* 0x000fe200078efcff */
[----:B-1----:R-:W-:Y:S01]  /*7780*/  @P4 STG.E desc[UR20][R34.64], R48 ;  /* 0x0000003022004986 */ /* 0x002fe2000c101914 */
[----:B------:R-:W-:Y:S02]  /*7790*/  ISETP.LT.AND P1, PT, R36, UR11, !P0 ;  /* 0x0000000b24007c0c */ /* 0x000fe4000c721270 */
[----:B------:R-:W-:Y:S02]  /*77a0*/  LEA.HI.X.SX32 R29, R41, R40, 0x2, P5 ;  /* 0x00000028291d7211 */ /* 0x000fe400028f16ff */
[----:B------:R-:W-:Y:S01]  /*77b0*/  ISETP.LT.AND P4, PT, R32, UR11, !P0 ;  /* 0x0000000b20007c0c */ /* 0x000fe2000c781270 */
[----:B---3--:R-:W-:Y:S01]  /*77c0*/  IMAD R31, R3, 0x4, R33 ;  /* 0x00000004031f7824 */ /* 0x008fe200078e0221 */
[----:B------:R-:W-:Y:S01]  /*77d0*/  LEA R32, P5, R33, R0, 0x2 ;  /* 0x0000000021207211 */ /* 0x000fe200078a10ff */
[----:B------:R1:W-:Y:S01]  /*77e0*/  @P3 STG.E desc[UR20][R28.64], R49 ;  /* 0x000000311c003986 */ /* 0x0003e2000c101914 */
[----:B------:R-:W-:Y:S01]  /*77f0*/  LOP3.LUT R36, R2, 0x80, RZ, 0xfc, !PT ;  /* 0x0000008002247812 */ /* 0x000fe200078efcff */
[----:B------:R-:W-:Y:S01]  /*7800*/  IMAD R37, R3, 0x4, R31 ;  /* 0x0000000403257824 */ /* 0x000fe200078e021f */
[----:B------:R-:W-:-:S02]  /*7810*/  LEA.HI.X.SX32 R33, R33, R40, 0x2, P5 ;  /* 0x0000002821217211 */ /* 0x000fc400028f16ff */
[C---:B------:R-:W-:Y:S02]  /*7820*/  LEA R30, P5, R31.reuse, R0, 0x2 ;  /* 0x000000001f1e7211 */ /* 0x040fe400078a10ff */
        /* <DEDUP_REMOVED lines=10> */
[----:B--2---:R-:W-:Y:S01]  /*78d0*/  IMAD R33, R3, 0x4, R29 ;  /* 0x0000000403217824 */ /* 0x004fe200078e021d */
[----:B------:R-:W-:Y:S02]  /*78e0*/  ISETP.LT.AND P4, PT, R28, UR11, !P0 ;  /* 0x0000000b1c007c0c */ /* 0x000fe4000c781270 */
[----:B------:R-:W-:Y:S01]  /*78f0*/  LEA R28, P5, R29, R0, 0x2 ;  /* 0x000000001d1c7211 */ /* 0x000fe200078a10ff */
[----:B------:R1:W-:Y:S01]  /*7900*/  @P3 STG.E desc[UR20][R34.64], R8 ;  /* 0x0000000822003986 */ /* 0x0003e2000c101914 */
[----:B------:R-:W-:Y:S01]  /*7910*/  LOP3.LUT R36, R2, 0x8c, RZ, 0xfc, !PT ;  /* 0x0000008c02247812 */ /* 0x000fe200078efcff */
[----:B------:R-:W-:Y:S01]  /*7920*/  IMAD R37, R3, 0x4, R33 ;  /* 0x0000000403257824 */ /* 0x000fe200078e0221 */
[----:B------:R-:W-:Y:S02]  /*7930*/  LEA.HI.X.SX32 R29, R29, R40, 0x2, P5 ;  /* 0x000000281d1d7211 */ /* 0x000fe400028f16ff */
[----:B------:R-:W-:-:S02]  /*7940*/  LEA R32, P5, R33, R0, 0x2 ;  /* 0x0000000021207211 */ /* 0x000fc400078a10ff */
[----:B------:R-:W-:Y:S01]  /*7950*/  ISETP.LT.AND P3, PT, R36, UR11, !P0 ;  /* 0x0000000b24007c0c */ /* 0x000fe2000c761270 */
[----:B------:R2:W-:Y:S01]  /*7960*/  @P1 STG.E desc[UR20][R28.64], R9 ;  /* 0x000000091c001986 */ /* 0x0005e2000c101914 */
[----:B------:R-:W-:Y:S02]  /*7970*/  LOP3.LUT R36, R2, 0x90, RZ, 0xfc, !PT ;  /* 0x0000009002247812 */ /* 0x000fe400078efcff */
[----:B------:R-:W-:Y:S01]  /*7980*/  LEA.HI.X.SX32 R33, R33, R40, 0x2, P5 ;  /* 0x0000002821217211 */ /* 0x000fe200028f16ff */
[----:B-1----:R-:W-:Y:S01]  /*7990*/  IMAD R35, R3, 0x4, R37 ;  /* 0x0000000403237824 */ /* 0x002fe200078e0225 */
[----:B------:R-:W-:Y:S02]  /*79a0*/  LEA R30, P5, R37, R0, 0x2 ;  /* 0x00000000251e7211 */ /* 0x000fe400078a10ff */
[----:B------:R-:W-:Y:S01]  /*79b0*/  ISETP.LT.AND P1, PT, R36, UR11, !P0 ;  /* 0x0000000b24007c0c */ /* 0x000fe2000c721270 */
[----:B------:R-:W-:Y:S01]  /*79c0*/  @P4 STG.E desc[UR20][R32.64], R10 ;  /* 0x0000000a20004986 */ /* 0x000fe2000c101914 */
[----:B------:R-:W-:-:S02]  /*79d0*/  LOP3.LUT R8, R2, 0x94, RZ, 0xfc, !PT ;  /* 0x0000009402087812 */ /* 0x000fc400078efcff */
        /* <DEDUP_REMOVED lines=8> */
[----:B------:R-:W-:-:S02]  /*7a60*/  ISETP.LT.AND P3, PT, R8, UR11, !P0 ;  /* 0x0000000b08007c0c */ /* 0x000fc4000c761270 */
[----:B------:R-:W-:Y:S01]  /*7a70*/  LOP3.LUT R28, R2, 0x9c, RZ, 0xfc, !PT ;  /* 0x0000009c021c7812 */ /* 0x000fe200078efcff */
[----:B------:R-:W-:Y:S01]  /*7a80*/  @P1 STG.E desc[UR20][R34.64], R16 ;  /* 0x0000001022001986 */ /* 0x000fe2000c101914 */
[----:B------:R-:W-:Y:S02]  /*7a90*/  LEA R8, P5, R9, R0, 0x2 ;  /* 0x0000000009087211 */ /* 0x000fe400078a10ff */
[----:B------:R-:W-:Y:S01]  /*7aa0*/  ISETP.LT.AND P1, PT, R28, UR11, !P0 ;  /* 0x0000000b1c007c0c */ /* 0x000fe2000c721270 */
[----:B-1----:R-:W-:Y:S01]  /*7ab0*/  IMAD R11, R3, 0x4, R29 ;  /* 0x00000004030b7824 */ /* 0x002fe200078e021d */
[----:B------:R-:W-:Y:S01]  /*7ac0*/  LEA.HI.X.SX32 R9, R9, R40, 0x2, P5 ;  /* 0x0000002809097211 */ /* 0x000fe200028f16ff */
[----:B------:R-:W1:Y:S01]  /*7ad0*/  LDS.128 R32, [R70+0x2000] ;  /* 0x0020000046207984 */ /* 0x000e620000000c00 */
[----:B------:R-:W-:Y:S01]  /*7ae0*/  LEA R28, P5, R29, R0, 0x2 ;  /* 0x000000001d1c7211 */ /* 0x000fe200078a10ff */
[----:B------:R-:W-:Y:S01]  /*7af0*/  IMAD R31, R3, 0x4, R11 ;  /* 0x00000004031f7824 */ /* 0x000fe200078e020b */
[----:B------:R-:W-:Y:S01]  /*7b00*/  LOP3.LUT R10, R2, 0xa0, RZ, 0xfc, !PT ;  /* 0x000000a0020a7812 */ /* 0x000fe200078efcff */
[----:B------:R2:W-:Y:S01]  /*7b10*/  @P4 STG.E desc[UR20][R8.64], R17 ;  /* 0x0000001108004986 */ /* 0x0005e2000c101914 */
[----:B------:R-:W-:-:S02]  /*7b20*/  LEA.HI.X.SX32 R29, R29, R40, 0x2, P5 ;  /* 0x000000281d1d7211 */ /* 0x000fc400028f16ff */
[----:B------:R-:W-:Y:S01]  /*7b30*/  ISETP.LT.AND P4, PT, R10, UR11, !P0 ;  /* 0x0000000b0a007c0c */ /* 0x000fe2000c781270 */
[----:B------:R-:W3:Y:S01]  /*7b40*/  LDS.128 R68, [R70+0x3000] ;  /* 0x0030000046447984 */ /* 0x000ee20000000c00 */
[----:B------:R-:W-:Y:S02]  /*7b50*/  LOP3.LUT R30, R2, 0xa4, RZ, 0xfc, !PT ;  /* 0x000000a4021e7812 */ /* 0x000fe400078efcff */
[C---:B------:R-:W-:Y:S01]  /*7b60*/  LEA R10, P5, R11.reuse, R0, 0x2 ;  /* 0x000000000b0a7211 */ /* 0x040fe200078a10ff */
[----:B------:R4:W-:Y:S01]  /*7b70*/  @P3 STG.E desc[UR20][R28.64], R18 ;  /* 0x000000121c003986 */ /* 0x0009e2000c101914 */
[----:B------:R-:W-:Y:S02]  /*7b80*/  ISETP.LT.AND P3, PT, R30, UR11, !P0 ;  /* 0x0000000b1e007c0c */ /* 0x000fe4000c761270 */
[----:B------:R-:W-:Y:S01]  /*7b90*/  LEA.HI.X.SX32 R11, R11, R40, 0x2, P5 ;  /* 0x000000280b0b7211 */ /* 0x000fe200028f16ff */
[----:B--2---:R-:W-:Y:S01]  /*7ba0*/  IMAD R9, R3, 0x4, R31 ;  /* 0x0000000403097824 */ /* 0x004fe200078e021f */
[----:B------:R-:W-:-:S02]  /*7bb0*/  LEA R30, P5, R31, R0, 0x2 ;  /* 0x000000001f1e7211 */ /* 0x000fc400078a10ff */
[----:B------:R-:W-:Y:S01]  /*7bc0*/  LOP3.LUT R16, R2, 0xa8, RZ, 0xfc, !PT ;  /* 0x000000a802107812 */ /* 0x000fe200078efcff */
[----:B------:R2:W-:Y:S01]  /*7bd0*/  @P1 STG.E desc[UR20][R10.64], R19 ;  /* 0x000000130a001986 */ /* 0x0005e2000c101914 */
[----:B------:R-:W-:Y:S01]  /*7be0*/  LEA.HI.X.SX32 R31, R31, R40, 0x2, P5 ;  /* 0x000000281f1f7211 */ /* 0x000fe200028f16ff */
[----:B------:R-:W-:Y:S01]  /*7bf0*/  IMAD R17, R3, 0x4, R9 ;  /* 0x0000000403117824 */ /* 0x000fe200078e0209 */
[----:B------:R-:W-:Y:S02]  /*7c00*/  ISETP.LT.AND P1, PT, R16, UR11, !P0 ;  /* 0x0000000b10007c0c */ /* 0x000fe4000c721270 */
[----:B------:R-:W-:Y:S01]  /*7c10*/  LOP3.LUT R16, R2, 0xac, RZ, 0xfc, !PT ;  /* 0x000000ac02107812 */ /* 0x000fe200078efcff */
[----:B------:R-:W-:Y:S01]  /*7c20*/  @P4 STG.E desc[UR20][R30.64], R24 ;  /* 0x000000181e004986 */ /* 0x000fe2000c101914 */
[----:B------:R-:W-:Y:S01]  /*7c30*/  LEA R8, P5, R9, R0, 0x2 ;  /* 0x0000000009087211 */ /* 0x000fe200078a10ff */
[----:B----4-:R-:W-:Y:S01]  /*7c40*/  IMAD R29, R3, 0x4, R17 ;  /* 0x00000004031d7824 */ /* 0x010fe200078e0211 */
[----:B------:R-:W-:-:S02]  /*7c50*/  ISETP.LT.AND P4, PT, R16, UR11, !P0 ;  /* 0x0000000b10007c0c */ /* 0x000fc4000c781270 */
[----:B------:R-:W-:Y:S01]  /*7c60*/  LEA.HI.X.SX32 R9, R9, R40, 0x2, P5 ;  /* 0x0000002809097211 */ /* 0x000fe200028f16ff */
[----:B--2---:R-:W-:Y:S01]  /*7c70*/  IMAD R19, R3, 0x4, R29 ;  /* 0x0000000403137824 */ /* 0x004fe200078e021d */
[C---:B------:R-:W-:Y:S02]  /*7c80*/  LEA R16, P5, R17.reuse, R0, 0x2 ;  /* 0x0000000011107211 */ /* 0x040fe400078a10ff */
[----:B------:R-:W-:Y:S01]  /*7c90*/  LOP3.LUT R18, R2, 0xb0, RZ, 0xfc, !PT ;  /* 0x000000b002127812 */ /* 0x000fe200078efcff */
[----:B------:R2:W-:Y:S01]  /*7ca0*/  @P3 STG.E desc[UR20][R8.64], R25 ;  /* 0x0000001908003986 */ /* 0x0005e2000c101914 */
[----:B------:R-:W-:Y:S02]  /*7cb0*/  LEA.HI.X.SX32 R17, R17, R40, 0x2, P5 ;  /* 0x0000002811117211 */ /* 0x000fe400028f16ff */
[----:B------:R-:W-:Y:S02]  /*7cc0*/  ISETP.LT.AND P3, PT, R18, UR11, !P0 ;  /* 0x0000000b12007c0c */ /* 0x000fe4000c761270 */
[----:B------:R-:W-:Y:S01]  /*7cd0*/  LEA R10, P5, R29, R0, 0x2 ;  /* 0x000000001d0a7211 */ /* 0x000fe200078a10ff */
[----:B------:R4:W-:Y:S01]  /*7ce0*/  @P1 STG.E desc[UR20][R16.64], R26 ;  /* 0x0000001a10001986 */ /* 0x0009e2000c101914 */
[----:B------:R-:W-:-:S02]  /*7cf0*/  LOP3.LUT R18, R2, 0xb4, RZ, 0xfc, !PT ;  /* 0x000000b402127812 */ /* 0x000fc400078efcff */
[----:B------:R-:W-:Y:S02]  /*7d00*/  LEA.HI.X.SX32 R11, R29, R40, 0x2, P5 ;  /* 0x000000281d0b7211 */ /* 0x000fe400028f16ff */
[----:B------:R-:W-:Y:S01]  /*7d10*/  ISETP.LT.AND P1, PT, R18, UR11, !P0 ;  /* 0x0000000b12007c0c */ /* 0x000fe2000c721270 */
[----:B--2---:R-:W-:Y:S01]  /*7d20*/  IMAD R9, R3, 0x4, R19 ;  /* 0x0000000403097824 */ /* 0x004fe200078e0213 */
[----:B------:R-:W-:Y:S01]  /*7d30*/  LEA R18, P5, R19, R0, 0x2 ;  /* 0x0000000013127211 */ /* 0x000fe200078a10ff */
[----:B------:R2:W-:Y:S01]  /*7d40*/  @P4 STG.E desc[UR20][R10.64], R27 ;  /* 0x0000001b0a004986 */ /* 0x0005e2000c101914 */
[----:B------:R-:W-:Y:S01]  /*7d50*/  LOP3.LUT R24, R2, 0xb8, RZ, 0xfc, !PT ;  /* 0x000000b802187812 */ /* 0x000fe200078efcff */
[----:B------:R-:W-:Y:S01]  /*7d60*/  IMAD R25, R3, 0x4, R9 ;  /* 0x0000000403197824 */ /* 0x000fe200078e0209 */
[----:B------:R-:W-:Y:S02]  /*7d70*/  LEA.HI.X.SX32 R19, R19, R40, 0x2, P5 ;  /* 0x0000002813137211 */ /* 0x000fe400028f16ff */
[----:B------:R-:W-:-:S02]  /*7d80*/  LEA R8, P5, R9, R0, 0x2 ;  /* 0x0000000009087211 */ /* 0x000fc400078a10ff */
[----:B------:R-:W-:Y:S01]  /*7d90*/  ISETP.LT.AND P4, PT, R24, UR11, !P0 ;  /* 0x0000000b18007c0c */ /* 0x000fe2000c781270 */
[----:B-1----:R1:W-:Y:S01]  /*7da0*/  @P3 STG.E desc[UR20][R18.64], R32 ;  /* 0x0000002012003986 */ /* 0x0023e2000c101914 */
[----:B------:R-:W-:Y:S02]  /*7db0*/  LEA.HI.X.SX32 R9, R9, R40, 0x2, P5 ;  /* 0x0000002809097211 */ /* 0x000fe400028f16ff */
[----:B----4-:R-:W-:Y:S01]  /*7dc0*/  LEA R16, P5, R25, R0, 0x2 ;  /* 0x0000000019107211 */ /* 0x010fe200078a10ff */
[----:B--2---:R-:W-:Y:S01]  /*7dd0*/  IMAD R11, R3, 0x4, R25 ;  /* 0x00000004030b7824 */ /* 0x004fe200078e0219 */
[C---:B------:R-:W-:Y:S01]  /*7de0*/  LOP3.LUT R10, R2.reuse, 0xc0, RZ, 0xfc, !PT ;  /* 0x000000c0020a7812 */ /* 0x040fe200078efcff */
[----:B------:R-:W-:Y:S01]  /*7df0*/  @P1 STG.E desc[UR20][R8.64], R33 ;  /* 0x0000002108001986 */ /* 0x000fe2000c101914 */
[----:B------:R-:W-:Y:S02]  /*7e00*/  LOP3.LUT R24, R2, 0xbc, RZ, 0xfc, !PT ;  /* 0x000000bc02187812 */ /* 0x000fe400078efcff */
[----:B------:R-:W-:-:S02]  /*7e10*/  LEA.HI.X.SX32 R17, R25, R40, 0x2, P5 ;  /* 0x0000002819117211 */ /* 0x000fc400028f16ff */
[----:B------:R-:W-:Y:S01]  /*7e20*/  ISETP.LT.AND P1, PT, R10, UR11, !P0 ;  /* 0x0000000b0a007c0c */ /* 0x000fe2000c721270 */
[----:B-1----:R-:W-:Y:S01]  /*7e30*/  IMAD R19, R3, 0x4, R11 ;  /* 0x0000000403137824 */ /* 0x002fe200078e020b */
[----:B------:R-:W-:Y:S01]  /*7e40*/  ISETP.LT.AND P3, PT, R24, UR11, !P0 ;  /* 0x0000000b18007c0c */ /* 0x000fe2000c761270 */
[----:B------:R1:W-:Y:S01]  /*7e50*/  @P4 STG.E desc[UR20][R16.64], R34 ;  /* 0x0000002210004986 */ /* 0x0003e2000c101914 */
[----:B------:R-:W-:Y:S01]  /*7e60*/  LEA R10, P5, R11, R0, 0x2 ;  /* 0x000000000b0a7211 */ /* 0x000fe200078a10ff */
[----:B------:R-:W-:Y:S01]  /*7e70*/  IMAD R25, R3, 0x4, R19 ;  /* 0x0000000403197824 */ /* 0x000fe200078e0213 */
[----:B------:R-:W-:Y:S02]  /*7e80*/  LOP3.LUT R24, R2, 0xc4, RZ, 0xfc, !PT ;  /* 0x000000c402187812 */ /* 0x000fe400078efcff */
[----:B------:R-:W-:Y:S02]  /*7e90*/  LEA.HI.X.SX32 R11, R11, R40, 0x2, P5 ;  /* 0x000000280b0b7211 */ /* 0x000fe400028f16ff */
[----:B------:R-:W-:-:S02]  /*7ea0*/  LEA R18, P5, R19, R0, 0x2 ;  /* 0x0000000013127211 */ /* 0x000fc400078a10ff */
[----:B------:R-:W-:Y:S02]  /*7eb0*/  ISETP.LT.AND P4, PT, R24, UR11, !P0 ;  /* 0x0000000b18007c0c */ /* 0x000fe4000c781270 */
[----:B------:R-:W-:Y:S01]  /*7ec0*/  LEA.HI.X.SX32 R19, R19, R40, 0x2, P5 ;  /* 0x0000002813137211 */ /* 0x000fe200028f16ff */
[----:B-1----:R-:W-:Y:S01]  /*7ed0*/  IMAD R17, R3, 0x4, R25 ;  /* 0x0000000403117824 */ /* 0x002fe200078e0219 */
[C---:B------:R-:W-:Y:S01]  /*7ee0*/  LOP3.LUT R24, R2.reuse, 0xc8, RZ, 0xfc, !PT ;  /* 0x000000c802187812 */ /* 0x040fe200078efcff */
[----:B------:R1:W-:Y:S01]  /*7ef0*/  @P3 STG.E desc[UR20][R10.64], R35 ;  /* 0x000000230a003986 */ /* 0x0003e2000c101914 */
[----:B------:R-:W-:Y:S02]  /*7f00*/  LEA R8, P5, R25, R0, 0x2 ;  /* 0x0000000019087211 */ /* 0x000fe400078a10ff */
[----:B------:R-:W-:Y:S01]  /*7f10*/  LOP3.LUT R16, R2, 0xcc, RZ, 0xfc, !PT ;  /* 0x000000cc02107812 */ /* 0x000fe200078efcff */
[----:B------:R2:W-:Y:S01]  /*7f20*/  @P1 STG.E desc[UR20][R18.64], R4 ;  /* 0x0000000412001986 */ /* 0x0005e2000c101914 */
[----:B------:R-:W-:-:S02]  /*7f30*/  ISETP.LT.AND P3, PT, R24, UR11, !P0 ;  /* 0x0000000b18007c0c */ /* 0x000fc4000c761270 */
[----:B------:R-:W-:Y:S02]  /*7f40*/  LEA.HI.X.SX32 R9, R25, R40, 0x2, P5 ;  /* 0x0000002819097211 */ /* 0x000fe400028f16ff */
[----:B------:R-:W-:Y:S02]  /*7f50*/  ISETP.LT.AND P1, PT, R16, UR11, !P0 ;  /* 0x0000000b10007c0c */ /* 0x000fe4000c721270 */
[----:B------:R-:W-:Y:S01]  /*7f60*/  LEA R16, P5, R17, R0, 0x2 ;  /* 0x0000000011107211 */ /* 0x000fe200078a10ff */
[----:B-1----:R-:W-:Y:S01]  /*7f70*/  IMAD R11, R3, 0x4, R17 ;  /* 0x00000004030b7824 */ /* 0x002fe200078e0211 */
[----:B------:R-:W-:Y:S01]  /*7f80*/  LOP3.LUT R24, R2, 0xd0, RZ, 0xfc, !PT ;  /* 0x000000d002187812 */ /* 0x000fe200078efcff */
[----:B------:R1:W-:Y:S01]  /*7f90*/  @P4 STG.E desc[UR20][R8.64], R5 ;  /* 0x0000000508004986 */ /* 0x0003e2000c101914 */
[----:B------:R-:W-:Y:S01]  /*7fa0*/  LEA.HI.X.SX32 R17, R17, R40, 0x2, P5 ;  /* 0x0000002811117211 */ /* 0x000fe200028f16ff */
[----:B------:R-:W-:Y:S01]  /*7fb0*/  IMAD R25, R3, 0x4, R11 ;  /* 0x0000000403197824 */ /* 0x000fe200078e020b */
[----:B------:R-:W-:-:S02]  /*7fc0*/  LEA R10, P5, R11, R0, 0x2 ;  /* 0x000000000b0a7211 */ /* 0x000fc400078a10ff */
[----:B------:R-:W-:Y:S01]  /*7fd0*/  ISETP.LT.AND P4, PT, R24, UR11, !P0 ;  /* 0x0000000b18007c0c */ /* 0x000fe2000c781270 */
[----:B------:R4:W-:Y:S01]  /*7fe0*/  @P3 STG.E desc[UR20][R16.64], R6 ;  /* 0x0000000610003986 */ /* 0x0009e2000c101914 */
[C---:B------:R-:W-:Y:S02]  /*7ff0*/  LOP3.LUT R24, R2.reuse, 0xd4, RZ, 0xfc, !PT ;  /* 0x000000d402187812 */ /* 0x040fe400078efcff */
[----:B------:R-:W-:Y:S02]  /*8000*/  LEA.HI.X.SX32 R11, R11, R40, 0x2, P5 ;  /* 0x000000280b0b7211 */ /* 0x000fe400028f16ff */
[----:B--2---:R-:W-:Y:S01]  /*8010*/  LEA R18, P5, R25, R0, 0x2 ;  /* 0x0000000019127211 */ /* 0x004fe200078a10ff */
[C---:B-1----:R-:W-:Y:S01]  /*8020*/  IMAD R5, R3.reuse, 0x4, R25 ;  /* 0x0000000403057824 */ /* 0x042fe200078e0219 */
[----:B------:R-:W-:Y:S01]  /*8030*/  LOP3.LUT R4, R2, 0xd8, RZ, 0xfc, !PT ;  /* 0x000000d802047812 */ /* 0x000fe200078efcff */
[----:B------:R1:W-:Y:S01]  /*8040*/  @P1 STG.E desc[UR20][R10.64], R7 ;  /* 0x000000070a001986 */ /* 0x0003e2000c101914 */
[----:B------:R-:W-:Y:S01]  /*8050*/  ISETP.LT.AND P3, PT, R24, UR11, !P0 ;  /* 0x0000000b18007c0c */ /* 0x000fe2000c761270 */
[----:B------:R-:W-:Y:S01]  /*8060*/  IMAD R9, R3, 0x4, R5 ;  /* 0x0000000403097824 */ /* 0x000fe200078e0205 */
[----:B------:R-:W-:-:S02]  /*8070*/  LEA.HI.X.SX32 R19, R25, R40, 0x2, P5 ;  /* 0x0000002819137211 */ /* 0x000fc400028f16ff */
[----:B------:R-:W-:Y:S01]  /*8080*/  ISETP.LT.AND P1, PT, R4, UR11, !P0 ;  /* 0x0000000b04007c0c */ /* 0x000fe2000c721270 */
[----:B----4-:R-:W-:Y:S01]  /*8090*/  IMAD R17, R3, 0x4, R9 ;  /* 0x0000000403117824 */ /* 0x010fe200078e0209 */
[----:B------:R-:W-:Y:S01]  /*80a0*/  LOP3.LUT R8, R2, 0xdc, RZ, 0xfc, !PT ;  /* 0x000000dc02087812 */ /* 0x000fe200078efcff */
[----:B------:R-:W-:Y:S01]  /*80b0*/  @P4 STG.E desc[UR20][R18.64], R12 ;  /* 0x0000000c12004986 */ /* 0x000fe2000c101914 */
[----:B------:R-:W-:Y:S02]  /*80c0*/  LEA R4, P5, R5, R0, 0x2 ;  /* 0x0000000005047211 */ /* 0x000fe400078a10ff */
[----:B------:R-:W-:Y:S01]  /*80d0*/  ISETP.LT.AND P4, PT, R8, UR11, !P0 ;  /* 0x0000000b08007c0c */ /* 0x000fe2000c781270 */
[----:B-1----:R-:W-:Y:S01]  /*80e0*/  IMAD R11, R3, 0x4, R17 ;  /* 0x00000004030b7824 */ /* 0x002fe200078e0211 */
[----:B------:R-:W-:Y:S02]  /*80f0*/  LEA.HI.X.SX32 R5, R5, R40, 0x2, P5 ;  /* 0x0000002805057211 */ /* 0x000fe400028f16ff */
[----:B------:R-:W-:-:S02]  /*8100*/  LEA R8, P5, R9, R0, 0x2 ;  /* 0x0000000009087211 */ /* 0x000fc400078a10ff */
[----:B------:R-:W-:Y:S01]  /*8110*/  LOP3.LUT R6, R2, 0xe0, RZ, 0xfc, !PT ;  /* 0x000000e002067812 */ /* 0x000fe200078efcff */
[----:B------:R1:W-:Y:S01]  /*8120*/  @P3 STG.E desc[UR20][R4.64], R13 ;  /* 0x0000000d04003986 */ /* 0x0003e2000c101914 */
[----:B------:R-:W-:Y:S02]  /*8130*/  LEA.HI.X.SX32 R9, R9, R40, 0x2, P5 ;  /* 0x0000002809097211 */ /* 0x000fe400028f16ff */
[----:B------:R-:W-:Y:S02]  /*8140*/  ISETP.LT.AND P3, PT, R6, UR11, !P0 ;  /* 0x0000000b06007c0c */ /* 0x000fe4000c761270 */
[C---:B------:R-:W-:Y:S01]  /*8150*/  LEA R6, P5, R17.reuse, R0, 0x2 ;  /* 0x0000000011067211 */ /* 0x040fe200078a10ff */
[----:B------:R2:W-:Y:S01]  /*8160*/  @P1 STG.E desc[UR20][R8.64], R14 ;  /* 0x0000000e08001986 */ /* 0x0005e2000c101914 */
[----:B------:R-:W-:Y:S02]  /*8170*/  LOP3.LUT R10, R2, 0xe8, RZ, 0xfc, !PT ;  /* 0x000000e8020a7812 */ /* 0x000fe400078efcff */
[----:B------:R-:W-:-:S02]  /*8180*/  LEA.HI.X.SX32 R7, R17, R40, 0x2, P5 ;  /* 0x0000002811077211 */ /* 0x000fc400028f16ff */
[----:B------:R-:W-:Y:S01]  /*8190*/  ISETP.LT.AND P1, PT, R10, UR11, !P0 ;  /* 0x0000000b0a007c0c */ /* 0x000fe2000c721270 */
[----:B-1----:R-:W-:Y:S01]  /*81a0*/  IMAD R5, R3, 0x4, R11 ;  /* 0x0000000403057824 */ /* 0x002fe200078e020b */
[C---:B------:R-:W-:Y:S01]  /*81b0*/  LEA R10, P5, R11.reuse, R0, 0x2 ;  /* 0x000000000b0a7211 */ /* 0x040fe200078a10ff */
[----:B------:R1:W-:Y:S01]  /*81c0*/  @P4 STG.E desc[UR20][R6.64], R15 ;  /* 0x0000000f06004986 */ /* 0x0003e2000c101914 */
[----:B------:R-:W-:Y:S02]  /*81d0*/  LOP3.LUT R12, R2, 0xe4, RZ, 0xfc, !PT ;  /* 0x000000e4020c7812 */ /* 0x000fe400078efcff */
[----:B------:R-:W-:Y:S01]  /*81e0*/  LEA.HI.X.SX32 R11, R11, R40, 0x2, P5 ;  /* 0x000000280b0b7211 */ /* 0x000fe200028f16ff */
[----:B--2---:R-:W-:Y:S01]  /*81f0*/  IMAD R9, R3, 0x4, R5 ;  /* 0x0000000403097824 */ /* 0x004fe200078e0205 */
[----:B------:R-:W-:Y:S02]  /*8200*/  ISETP.LT.AND P4, PT, R12, UR11, !P0 ;  /* 0x0000000b0c007c0c */ /* 0x000fe4000c781270 */
[----:B------:R-:W-:Y:S01]  /*8210*/  LEA R4, P5, R5, R0, 0x2 ;  /* 0x0000000005047211 */ /* 0x000fe200078a10ff */
[----:B------:R2:W-:Y:S01]  /*8220*/  @P3 STG.E desc[UR20][R10.64], R20 ;  /* 0x000000140a003986 */ /* 0x0005e2000c101914 */
[----:B------:R-:W-:-:S02]  /*8230*/  LOP3.LUT R12, R2, 0xf0, RZ, 0xfc, !PT ;  /* 0x000000f0020c7812 */ /* 0x000fc400078efcff */
[----:B------:R-:W-:Y:S01]  /*8240*/  LEA.HI.X.SX32 R5, R5, R40, 0x2, P5 ;  /* 0x0000002805057211 */ /* 0x000fe200028f16ff */
[----:B-1----:R-:W-:Y:S01]  /*8250*/  IMAD R7, R3, 0x4, R9 ;  /* 0x0000000403077824 */ /* 0x002fe200078e0209 */
[----:B------:R-:W-:Y:S02]  /*8260*/  LEA R8, P5, R9, R0, 0x2 ;  /* 0x0000000009087211 */ /* 0x000fe400078a10ff */
[----:B------:R-:W-:Y:S01]  /*8270*/  LOP3.LUT R6, R2, 0xec, RZ, 0xfc, !PT ;  /* 0x000000ec02067812 */ /* 0x000fe200078efcff */
[----:B------:R-:W-:Y:S01]  /*8280*/  IMAD R13, R3, 0x4, R7 ;  /* 0x00000004030d7824 */ /* 0x000fe200078e0207 */
[----:B------:R-:W-:Y:S01]  /*8290*/  LEA.HI.X.SX32 R9, R9, R40, 0x2, P5 ;  /* 0x0000002809097211 */ /* 0x000fe200028f16ff */
[----:B------:R1:W-:Y:S01]  /*82a0*/  @P4 STG.E desc[UR20][R4.64], R21 ;  /* 0x0000001504004986 */ /* 0x0003e2000c101914 */
[----:B------:R-:W-:Y:S01]  /*82b0*/  ISETP.LT.AND P4, PT, R6, UR11, !P0 ;  /* 0x0000000b06007c0c */ /* 0x000fe2000c781270 */
[----:B------:R-:W-:Y:S01]  /*82c0*/  IMAD R15, R3, 0x4, R13 ;  /* 0x00000004030f7824 */ /* 0x000fe200078e020d */
[----:B------:R-:W-:Y:S01]  /*82d0*/  ISETP.LT.AND P3, PT, R12, UR11, !P0 ;  /* 0x0000000b0c007c0c */ /* 0x000fe2000c761270 */
[----:B------:R4:W-:Y:S01]  /*82e0*/  @P1 STG.E desc[UR20][R8.64], R22 ;  /* 0x0000001608001986 */ /* 0x0009e2000c101914 */
[-C--:B------:R-:W-:Y:S01]  /*82f0*/  LEA R6, P1, R7, R0.reuse, 0x2 ;  /* 0x0000000007067211 */ /* 0x080fe200078210ff */
[----:B------:R-:W-:Y:S01]  /*8300*/  IMAD R17, R3, 0x4, R15 ;  /* 0x0000000403117824 */ /* 0x000fe200078e020f */
[----:B--2---:R-:W-:-:S02]  /*8310*/  LEA R10, P5, R13, R0, 0x2 ;  /* 0x000000000d0a7211 */ /* 0x004fc400078a10ff */
[C---:B------:R-:W-:Y:S02]  /*8320*/  LOP3.LUT R14, R2.reuse, 0xf8, RZ, 0xfc, !PT ;  /* 0x000000f8020e7812 */ /* 0x040fe400078efcff */
[----:B------:R-:W-:Y:S02]  /*8330*/  LOP3.LUT R12, R2, 0xfc, RZ, 0xfc, !PT ;  /* 0x000000fc020c7812 */ /* 0x000fe400078efcff */
[----:B------:R-:W-:Y:S02]  /*8340*/  LEA.HI.X.SX32 R7, R7, R40, 0x2, P1 ;  /* 0x0000002807077211 */ /* 0x000fe400008f16ff */
[----:B------:R-:W-:Y:S02]  /*8350*/  LEA R2, P1, R15, R0, 0x2 ;  /* 0x000000000f027211 */ /* 0x000fe400078210ff */
[-C--:B------:R-:W-:Y:S01]  /*8360*/  LEA.HI.X.SX32 R11, R13, R40.reuse, 0x2, P5 ;  /* 0x000000280d0b7211 */ /* 0x080fe200028f16ff */
[----:B------:R-:W-:Y:S01]  /*8370*/  IMAD R13, R3, 0x4, R17 ;  /* 0x00000004030d7824 */ /* 0x000fe200078e0211 */
[----:B------:R-:W-:Y:S01]  /*8380*/  LEA.HI.X.SX32 R3, R15, R40, 0x2, P1 ;  /* 0x000000280f037211 */ /* 0x000fe200008f16ff */
[----:B------:R2:W-:Y:S01]  /*8390*/  @P4 STG.E desc[UR20][R6.64], R23 ;  /* 0x0000001706004986 */ /* 0x0005e2000c101914 */
[----:B-1----:R-:W-:-:S02]  /*83a0*/  LEA R4, P5, R17, R0, 0x2 ;  /* 0x0000000011047211 */ /* 0x002fc400078a10ff */
[----:B------:R-:W-:Y:S01]  /*83b0*/  ISETP.LT.AND P1, PT, R14, UR11, !P0 ;  /* 0x0000000b0e007c0c */ /* 0x000fe2000c721270 */
[----:B---3--:R2:W-:Y:S01]  /*83c0*/  @P3 STG.E desc[UR20][R10.64], R68 ;  /* 0x000000440a003986 */ /* 0x0085e2000c101914 */
[----:B------:R-:W-:Y:S02]  /*83d0*/  ISETP.LT.AND P0, PT, R12, UR11, !P0 ;  /* 0x0000000b0c007c0c */ /* 0x000fe4000c701270 */
[----:B------:R-:W-:Y:S01]  /*83e0*/  LEA.HI.X.SX32 R5, R17, R40, 0x2, P5 ;  /* 0x0000002811057211 */ /* 0x000fe200028f16ff */
[----:B------:R2:W-:Y:S01]  /*83f0*/  @P2 STG.E desc[UR20][R2.64], R69 ;  /* 0x0000004502002986 */ /* 0x0005e2000c101914 */
[----:B----4-:R-:W-:-:S04]  /*8400*/  LEA R8, P5, R13, R0, 0x2 ;  /* 0x000000000d087211 */ /* 0x010fc800078a10ff */
[----:B------:R-:W-:-:S03]  /*8410*/  LEA.HI.X.SX32 R9, R13, R40, 0x2, P5 ;  /* 0x000000280d097211 */ /* 0x000fc600028f16ff */
[----:B------:R2:W-:Y:S04]  /*8420*/  @P1 STG.E desc[UR20][R4.64], R70 ;  /* 0x0000004604001986 */ /* 0x0005e8000c101914 */
[----:B------:R2:W-:Y:S01]  /*8430*/  @P0 STG.E desc[UR20][R8.64], R71 ;  /* 0x0000004708000986 */ /* 0x0005e2000c101914 */
[----:B------:R-:W-:Y:S06]  /*8440*/  BAR.SYNC.DEFER_BLOCKING 0x0 ;  /* 0x0000000000007b1d */ /* 0x000fec0000010000 */
[----:B------:R-:W-:Y:S05]  /*8450*/  @P6 BRA `(.L_x_13) ;  /* 0x0000000000a06947 */ /* 0x000fea0003800000 */
[----:B------:R-:W1:Y:S01]  /*8460*/  S2UR UR5, SR_CgaCtaId ;  /* 0x00000000000579c3 */ /* 0x000e620000008800 */
[----:B------:R-:W-:Y:S01]  /*8470*/  NOP ;  /* 0x0000000000007918 */ /* 0x000fe20000000000 */
[----:B------:R-:W-:Y:S01]  /*8480*/  UMOV UR4, 0x50 ;  /* 0x0000005000047882 */ /* 0x000fe20000000000 */
[----:B------:R-:W-:Y:S02]  /*8490*/  IMAD.U32 R0, RZ, RZ, UR22 ;  /* 0x00000016ff007e24 */ /* 0x000fe4000f8e00ff */
[----:B--2---:R-:W-:Y:S02]  /*84a0*/  IMAD.MOV.U32 R3, RZ, RZ, 0xff ;  /* 0x000000ffff037424 */ /* 0x004fe400078e00ff */
[----:B------:R-:W-:Y:S01]  /*84b0*/  IMAD.MOV.U32 R7, RZ, RZ, 0x1 ;  /* 0x00000001ff077424 */ /* 0x000fe200078e00ff */
[----:B------:R-:W-:-:S04]  /*84c0*/  LOP3.LUT R0, R0, 0xffff, RZ, 0xc0, !PT ;  /* 0x0000ffff00007812 */ /* 0x000fc800078ec0ff */
[----:B------:R-:W-:-:S05]  /*84d0*/  SHF.R.U32.HI R0, RZ, 0x5, R0 ;  /* 0x00000005ff007819 */ /* 0x000fca0000011600 */
[----:B------:R-:W-:Y:S01]  /*84e0*/  VIADD R2, R0, 0x10 ;  /* 0x0000001000027836 */ /* 0x000fe20000000000 */
[----:B------:R-:W-:Y:S01]  /*84f0*/  SHF.L.U32 R0, R3, R0, RZ ;  /* 0x0000000003007219 */ /* 0x000fe200000006ff */
[----:B-1----:R-:W-:-:S03]  /*8500*/  ULEA UR6, UR5, UR4, 0x18 ;  /* 0x0000000405067291 */ /* 0x002fc6000f8ec0ff */
[----:B------:R-:W-:-:S04]  /*8510*/  SHF.L.U32 R3, R7, R2, RZ ;  /* 0x0000000207037219 */ /* 0x000fc800000006ff */
[----:B------:R-:W-:Y:S02]  /*8520*/  LOP3.LUT R0, R3, R0, RZ, 0xfc, !PT ;  /* 0x0000000003007212 */ /* 0x000fe400078efcff */
[----:B------:R-:W1:Y:S02]  /*8530*/  LDS R5, [UR6] ;  /* 0x00000006ff057984 */ /* 0x000e640008000800 */
[C---:B------:R-:W-:Y:S02]  /*8540*/  LOP3.LUT R2, R0.reuse, 0xffff, RZ, 0xc0, !PT ;  /* 0x0000ffff00027812 */ /* 0x040fe400078ec0ff */
[----:B-1----:R-:W-:-:S04]  /*8550*/  LOP3.LUT R3, R0, 0xffff, R5, 0x80, !PT ;  /* 0x0000ffff00037812 */ /* 0x002fc800078e8005 */
[----:B------:R-:W-:-:S13]  /*8560*/  ISETP.NE.AND P0, PT, R3, R2, PT ;  /* 0x000000020300720c */ /* 0x000fda0003f05270 */
[----:B------:R-:W-:Y:S05]  /*8570*/  @P0 BRA `(.L_x_14) ;  /* 0x0000000000500947 */ /* 0x000fea0003800000 */
[----:B------:R-:W-:Y:S02]  /*8580*/  SHF.R.U32.HI R5, RZ, 0x10, R5 ;  /* 0x00000010ff057819 */ /* 0x000fe40000011605 */
[----:B------:R-:W-:-:S04]  /*8590*/  SHF.R.U32.HI R2, RZ, 0x10, R0 ;  /* 0x00000010ff027819 */ /* 0x000fc80000011600 */
[----:B------:R-:W-:-:S04]  /*85a0*/  LOP3.LUT R5, R5, R2, RZ, 0xc0, !PT ;  /* 0x0000000205057212 */ /* 0x000fc800078ec0ff */
[----:B------:R-:W-:-:S13]  /*85b0*/  ISETP.NE.AND P0, PT, R5, R2, PT ;  /* 0x000000020500720c */ /* 0x000fda0003f05270 */
[----:B------:R-:W-:Y:S05]  /*85c0*/  @P0 BRA `(.L_x_15) ;  /* 0x0000000000300947 */ /* 0x000fea0003800000 */
[----:B------:R-:W-:Y:S01]  /*85d0*/  R2UR UR4, R0 ;  /* 0x00000000000472ca */ /* 0x000fe200000e0000 */
[----:B------:R-:W-:Y:S01]  /*85e0*/  VOTEU.ANY UR5, UPT, PT ;  /* 0x0000000000057886 */ /* 0x000fe200038e0100 */
[----:B------:R-:W1:Y:S01]  /*85f0*/  S2R R0, SR_LANEID ;  /* 0x0000000000007919 */ /* 0x000e620000000000 */
[----:B------:R-:W-:-:S10]  /*8600*/  UFLO.U32 UR5, UR5 ;  /* 0x00000005000572bd */ /* 0x000fd400080e0000 */
[----:B------:R-:W-:-:S06]  /*8610*/  ULOP3.LUT UR4, URZ, UR4, URZ, 0x33, !UPT ;  /* 0x00000004ff047292 */ /* 0x000fcc000f8e33ff */
[----:B------:R-:W-:-:S04]  /*8620*/  IMAD.U32 R2, RZ, RZ, UR4 ;  /* 0x00000004ff027e24 */ /* 0x000fc8000f8e00ff */
[----:B------:R-:W2:Y:S02]  /*8630*/  REDUX UR7, R2 ;  /* 0x00000000020773c4 */ /* 0x000ea40000000000 */
[----:B------:R3:W-:Y:S01]  /*8640*/  UTCATOMSWS.AND URZ, UR4 ;  /* 0x0000000400ff79e3 */ /* 0x0007e20008000000 */
[----:B-1----:R-:W-:Y:S01]  /*8650*/  ISETP.EQ.U32.AND P0, PT, R0, UR5, PT ;  /* 0x0000000500007c0c */ /* 0x002fe2000bf02070 */
[----:B--2---:R-:W-:-:S12]  /*8660*/  IMAD.U32 R0, RZ, RZ, UR7 ;  /* 0x00000007ff007e24 */ /* 0x004fd8000f8e00ff */
[----:B------:R3:W-:Y:S01]  /*8670*/  @P0 ATOMS.AND RZ, [UR6], R0 ;  /* 0x00000000ffff098c */ /* 0x0007e2000a800006 */
[----:B------:R-:W-:Y:S05]  /*8680*/  BRA `(.L_x_13) ;  /* 0x0000000000147947 */ /* 0x000fea0003800000 */
.L_x_15:
[----:B------:R-:W-:-:S07]  /*8690*/  MOV R2, 0x86b0 ;  /* 0x000086b000027802 */ /* 0x000fce0000000f00 */
[----:B------:R-:W-:Y:S05]  /*86a0*/  CALL.REL.NOINC `($__internal_0_$__cuda_sm10x_tcgen05_guardrail_trap_col_being_dealloced_not_returned_by_alloc) ;  /* 0x00000000002c7944 */ /* 0x000fea0003c00000 */
[----:B------:R-:W-:Y:S05]  /*86b0*/  BRA `(.L_x_13) ;  /* 0x0000000000087947 */ /* 0x000fea0003800000 */
.L_x_14:
[----:B------:R-:W-:-:S07]  /*86c0*/  MOV R2, 0x86e0 ;  /* 0x000086e000027802 */ /* 0x000fce0000000f00 */
[----:B------:R-:W-:Y:S05]  /*86d0*/  CALL.REL.NOINC `($__internal_2_$__cuda_sm10x_tcgen05_guardrail_trap_unallocated_columns_being_dealloced) ;  /* 0x0000000000387944 */ /* 0x000fea0003c00000 */
.L_x_13:
[----:B------:R-:W-:Y:S01]  /*86e0*/  NOP ;  /* 0x0000000000007918 */ /* 0x000fe20000000000 */
[----:B---3--:R-:W-:Y:S05]  /*86f0*/  EXIT ;  /* 0x000000000000794d */ /* 0x008fea0003800000 */
.L_x_9:
[----:B------:R-:W1:Y:S02]  /*8700*/  SYNCS.PHASECHK.TRANS64.TRYWAIT P4, [UR13], R14 ;  /* 0x0000000eff0075a7 */ /* 0x000e64000808110d */
[----:B-1----:R-:W-:Y:S05]  /*8710*/  @!P4 BRA `(.L_x_9) ;  /* 0xfffffffc00f8c947 */ /* 0x002fea000383ffff */
[----:B------:R-:W-:Y:S05]  /*8720*/  BRA `(.L_x_16) ;  /* 0xffffffd0003c7947 */ /* 0x000fea000383ffff */
.L_x_12:
[----:B------:R-:W1:Y:S02]  /*8730*/  SYNCS.PHASECHK.TRANS64.TRYWAIT P1, [UR12], R2 ;  /* 0x00000002ff0075a7 */ /* 0x000e64000802110c */
[----:B-1----:R-:W-:Y:S05]  /*8740*/  @!P1 BRA `(.L_x_12) ;  /* 0xfffffffc00f89947 */ /* 0x002fea000383ffff */
[----:B------:R-:W-:Y:S05]  /*8750*/  BRA `(.L_x_11) ;  /* 0xffffffdc00407947 */ /* 0x000fea000383ffff */
        .weak           $__internal_0_$__cuda_sm10x_tcgen05_guardrail_trap_col_being_dealloced_not_returned_by_alloc
        .type           $__internal_0_$__cuda_sm10x_tcgen05_guardrail_trap_col_being_dealloced_not_returned_by_alloc,@function
        .size           $__internal_0_$__cuda_sm10x_tcgen05_guardrail_trap_col_being_dealloced_not_returned_by_alloc,($__internal_1_$__cuda_sm10x_tcgen05_guardrail_trap_phase_invalid_during_alloc - $__internal_0_$__cuda_sm10x_tcgen05_guardrail_trap_col_being_dealloced_not_returned_by_alloc)
$__internal_0_$__cuda_sm10x_tcgen05_guardrail_trap_col_being_dealloced_not_returned_by_alloc:
[----:B------:R-:W-:Y:S05]  /*8760*/  BPT.TRAP 0x1 ;  /* 0x000000040000795c */ /* 0x000fea0000300000 */
[----:B------:R-:W-:-:S04]  /*8770*/  IMAD.MOV.U32 R3, RZ, RZ, 0x0 ;  /* 0x00000000ff037424 */ /* 0x000fc800078e00ff */
[----:B------:R-:W-:Y:S05]  /*8780*/  RET.REL.NODEC R2 `(matmul_kernel) ;  /* 0xffffff78021c7950 */ /* 0x000fea0003c3ffff */
        .weak           $__internal_1_$__cuda_sm10x_tcgen05_guardrail_trap_phase_invalid_during_alloc
        .type           $__internal_1_$__cuda_sm10x_tcgen05_guardrail_trap_phase_invalid_during_alloc,@function
        .size           $__internal_1_$__cuda_sm10x_tcgen05_guardrail_trap_phase_invalid_during_alloc,($__internal_2_$__cuda_sm10x_tcgen05_guardrail_trap_unallocated_columns_being_dealloced - $__internal_1_$__cuda_sm10x_tcgen05_guardrail_trap_phase_invalid_during_alloc)
$__internal_1_$__cuda_sm10x_tcgen05_guardrail_trap_phase_invalid_during_alloc:
[----:B------:R-:W-:Y:S05]  /*8790*/  BPT.TRAP 0x1 ;  /* 0x000000040000795c */ /* 0x000fea0000300000 */
[----:B------:R-:W-:-:S04]  /*87a0*/  IMAD.MOV.U32 R3, RZ, RZ, 0x0 ;  /* 0x00000000ff037424 */ /* 0x000fc800078e00ff */
[----:B------:R-:W-:Y:S05]  /*87b0*/  RET.REL.NODEC R2 `(matmul_kernel) ;  /* 0xffffff7802107950 */ /* 0x000fea0003c3ffff */
        .weak           $__internal_2_$__cuda_sm10x_tcgen05_guardrail_trap_unallocated_columns_being_dealloced
        .type           $__internal_2_$__cuda_sm10x_tcgen05_guardrail_trap_unallocated_columns_being_dealloced,@function
        .size           $__internal_2_$__cuda_sm10x_tcgen05_guardrail_trap_unallocated_columns_being_dealloced,(.L_x_20 - $__internal_2_$__cuda_sm10x_tcgen05_guardrail_trap_unallocated_columns_being_dealloced)
$__internal_2_$__cuda_sm10x_tcgen05_guardrail_trap_unallocated_columns_being_dealloced:
[----:B------:R-:W-:Y:S05]  /*87c0*/  BPT.TRAP 0x1 ;  /* 0x000000040000795c */ /* 0x000fea0000300000 */
[----:B------:R-:W-:-:S04]  /*87d0*/  IMAD.MOV.U32 R3, RZ, RZ, 0x0 ;  /* 0x00000000ff037424 */ /* 0x000fc800078e00ff */
[----:B------:R-:W-:Y:S05]  /*87e0*/  RET.REL.NODEC R2 `(matmul_kernel) ;  /* 0xffffff7802047950 */ /* 0x000fea0003c3ffff */
.L_x_17:
[----:B------:R-:W-:-:S00]  /*87f0*/  BRA `(.L_x_17) ;  /* 0xfffffffc00fc7947 */ /* 0x000fc0000383ffff */
[----:B------:R-:W-:-:S00]  /*8800*/  NOP ;  /* 0x0000000000007918 */ /* 0x000fc00000000000 */
[----:B------:R-:W-:-:S00]  /*8810*/  NOP ;  /* 0x0000000000007918 */ /* 0x000fc00000000000 */
[----:B------:R-:W-:-:S00]  /*8820*/  NOP ;  /* 0x0000000000007918 */ /* 0x000fc00000000000 */
[----:B------:R-:W-:-:S00]  /*8830*/  NOP ;  /* 0x0000000000007918 */ /* 0x000fc00000000000 */
[----:B------:R-:W-:-:S00]  /*8840*/  NOP ;  /* 0x0000000000007918 */ /* 0x000fc00000000000 */
[----:B------:R-:W-:-:S00]  /*8850*/  NOP ;  /* 0x0000000000007918 */ /* 0x000fc00000000000 */
[----:B------:R-:W-:-:S00]  /*8860*/  NOP ;  /* 0x0000000000007918 */ /* 0x000fc00000000000 */
[----:B------:R-:W-:-:S00]  /*8870*/  NOP ;  /* 0x0000000000007918 */ /* 0x000fc00000000000 */
.L_x_20:


//--------------------- .nv.shared.matmul_kernel  --------------------------
	.section	.nv.shared.matmul_kernel,"aw",@nobits
	.sectionflags	@""
	.align	16
	.zero		1024


//--------------------- .nv.shared.reserved.0     --------------------------
	.section	.nv.shared.reserved.0,"aw",@nobits
	.align	8
	.weak		__nv_reservedSMEM_offset_0_alias
	.size		__nv_reservedSMEM_offset_0_alias, 0, 64
	.other		__nv_reservedSMEM_offset_0_alias,@"STO_CUDA_RESERVED_SHARED STV_DEFAULT"
__nv_reservedSMEM_offset_0_alias:
	.zero		0
.nv.shared.reserved.0:
	.zero		64
	.weak		__nv_reservedSMEM_allocation_phase
	.type		__nv_reservedSMEM_allocation_phase,@object
	.size		__nv_reservedSMEM_allocation_phase,(.L_0 - __nv_reservedSMEM_allocation_phase)
__nv_reservedSMEM_allocation_phase:
	.zero		1
.L_0:
	.zero		7
	.weak		__nv_reservedSMEM_devtool_atexit_pc
	.type		__nv_reservedSMEM_devtool_atexit_pc,@object
	.size		__nv_reservedSMEM_devtool_atexit_pc,(__nv_reservedSMEM_allocation_mask - __nv_reservedSMEM_devtool_atexit_pc)
__nv_reservedSMEM_devtool_atexit_pc:
	.zero		8
	.weak		__nv_reservedSMEM_allocation_mask
	.type		__nv_reservedSMEM_allocation_mask,@object
	.size		__nv_reservedSMEM_allocation_mask,(.L_2 - __nv_reservedSMEM_allocation_mask)
__nv_reservedSMEM_allocation_mask:
	.zero		4
.L_2:


//--------------------- .nv.constant0.matmul_kernel --------------------------
	.section	.nv.constant0.matmul_kernel,"a",@progbits
	.sectionflags	@""
	.align	4
.nv.constant0.matmul_kernel:
	.zero		976


//--------------------- SYMBOLS --------------------------

	.type		.nv.reservedSmem.offset0,@object
	.size		.nv.reservedSmem.offset0,0x4
	.type		.nv.reservedSmem.cap,@object
	.size		.nv.reservedSmem.cap,0x4
